	.target	sm_100a

	.elftype	@"ET_EXEC"


//--------------------- .note.nv.tkinfo           --------------------------
	.section	.note.nv.tkinfo,"",@"SHT_NOTE"
	.sectionflags	@"SHF_NOTE_NV_TKINFO"
	.tkinfo
        /*0018*/ 	.word	0x00000002
        /*0030*/ 	.string	""
        /*0030*/ 	.string	"ptxas"
        /*0030*/ 	.string	"Cuda compilation tools, release 13.0, V13.0.88"
        /*0030*/ 	.string	"Build cuda_13.0.r13.0/compiler.36424714_0"
        /*0030*/ 	.string	"-arch sm_100a -m 64 "



//--------------------- .note.nv.cuinfo           --------------------------
	.section	.note.nv.cuinfo,"",@"SHT_NOTE"
	.sectionflags	@"SHF_NOTE_NV_CUINFO"
        /*0018*/ 	.short	0x0002
        /*001a*/ 	.short	0x0064
        /*001c*/ 	.short	0x0082
	.zero		2


//--------------------- .nv.info                  --------------------------
	.section	.nv.info,"",@"SHT_CUDA_INFO"
	.align	4


	//----- nvinfo : EIATTR_REGCOUNT
	.align		4
        /*0000*/ 	.byte	0x04, 0x2f
        /*0002*/ 	.short	(.L_20 - .L_19)
	.align		4
.L_19:
        /*0004*/ 	.word	index@(_ZN7cutlass13device_kernelINS_4gemm6kernel13GemmUniversalIN4cute5tupleIJiiiiEEENS1_10collective13CollectiveMmaINS1_35MainloopSm100TmaUmmaWarpSpecializedILi2ELi2ELi4ENS5_IJNS4_1CILi1EEESB_SB_EEEEENS5_IJNSA_ILi64EEENSA_ILi256EEENSA_ILi128EEEEEENS_12float_e5m2_tENS5_IJlSB_lEEESI_SJ_NS4_8TiledMMAINS4_8MMA_AtomIJNS4_10MMA_TraitsINS4_19SM100_MMA_F8F6F4_SSEJSI_SI_fSE_SF_NS4_17integral_constantINS4_4UMMA5MajorELSQ_0EEESR_NSO_INSP_7ScaleInELSS_0EEEST_EEEEEENS4_6LayoutISC_NS5_IJNSA_ILi0EEESX_SX_EEEEENS5_IJNS4_10UnderscoreES10_S10_EEEEENS4_13SM90_TMA_LOADENS4_14ComposedLayoutINS4_7SwizzleILi3ELi4ELi3EEENS4_18smem_ptr_flag_bitsILi8EEENSW_INS5_IJNSA_ILi8EEESG_EEENS5_IJSG_SB_EEEEEEEvNS4_8identityES13_S1D_vS1E_EENS_8epilogue10collective18CollectiveEpilogueINS1G_23Sm100TmaWarpSpecializedILi4ELi2ELi32ELb0ELb0EEEJSH_NS5_IJNSW_ISE_SB_EES1L_EEESI_SJ_SI_SJ_NS1G_6fusion15FusionCallbacksIS1K_NS1N_17LinearCombinationISI_fSI_fLNS_15FloatRoundStyleE2EEESH_S1M_JEEENS4_5SM1004TMEM4LOAD26SM100_TMEM_LOAD_16dp32b32xES13_NS14_INS15_ILi2ELi4ELi3EEES18_NSW_INS5_IJS19_SE_EEENS5_IJSE_SB_EEEEEEENS4_39AutoVectorizingCopyWithAssumedAlignmentILi128EEENS4_14SM90_TMA_STOREES21_S23_S23_EEEvvEEEEvNT_6ParamsE)
        /*0008*/ 	.word	0x00000079


	//----- nvinfo : EIATTR_FRAME_SIZE
	.align		4
.L_20:
        /*000c*/ 	.byte	0x04, 0x11
        /*000e*/ 	.short	(.L_22 - .L_21)
	.align		4
.L_21:
        /*0010*/ 	.word	index@($__internal_2_$__cuda_sm10x_tcgen05_guardrail_trap_unallocated_columns_being_dealloced)
        /*0014*/ 	.word	0x00000000


	//----- nvinfo : EIATTR_FRAME_SIZE
	.align		4
.L_22:
        /*0018*/ 	.byte	0x04, 0x11
        /*001a*/ 	.short	(.L_24 - .L_23)
	.align		4
.L_23:
        /*001c*/ 	.word	index@($__internal_1_$__cuda_sm10x_tcgen05_guardrail_trap_phase_invalid_during_alloc)
        /*0020*/ 	.word	0x00000000


	//----- nvinfo : EIATTR_FRAME_SIZE
	.align		4
.L_24:
        /*0024*/ 	.byte	0x04, 0x11
        /*0026*/ 	.short	(.L_26 - .L_25)
	.align		4
.L_25:
        /*0028*/ 	.word	index@($__internal_0_$__cuda_sm10x_tcgen05_guardrail_trap_col_being_dealloced_not_returned_by_alloc)
        /*002c*/ 	.word	0x00000000


	//----- nvinfo : EIATTR_FRAME_SIZE
	.align		4
.L_26:
        /*0030*/ 	.byte	0x04, 0x11
        /*0032*/ 	.short	(.L_28 - .L_27)
	.align		4
.L_27:
        /*0034*/ 	.word	index@(_ZN7cutlass13device_kernelINS_4gemm6kernel13GemmUniversalIN4cute5tupleIJiiiiEEENS1_10collective13CollectiveMmaINS1_35MainloopSm100TmaUmmaWarpSpecializedILi2ELi2ELi4ENS5_IJNS4_1CILi1EEESB_SB_EEEEENS5_IJNSA_ILi64EEENSA_ILi256EEENSA_ILi128EEEEEENS_12float_e5m2_tENS5_IJlSB_lEEESI_SJ_NS4_8TiledMMAINS4_8MMA_AtomIJNS4_10MMA_TraitsINS4_19SM100_MMA_F8F6F4_SSEJSI_SI_fSE_SF_NS4_17integral_constantINS4_4UMMA5MajorELSQ_0EEESR_NSO_INSP_7ScaleInELSS_0EEEST_EEEEEENS4_6LayoutISC_NS5_IJNSA_ILi0EEESX_SX_EEEEENS5_IJNS4_10UnderscoreES10_S10_EEEEENS4_13SM90_TMA_LOADENS4_14ComposedLayoutINS4_7SwizzleILi3ELi4ELi3EEENS4_18smem_ptr_flag_bitsILi8EEENSW_INS5_IJNSA_ILi8EEESG_EEENS5_IJSG_SB_EEEEEEEvNS4_8identityES13_S1D_vS1E_EENS_8epilogue10collective18CollectiveEpilogueINS1G_23Sm100TmaWarpSpecializedILi4ELi2ELi32ELb0ELb0EEEJSH_NS5_IJNSW_ISE_SB_EES1L_EEESI_SJ_SI_SJ_NS1G_6fusion15FusionCallbacksIS1K_NS1N_17LinearCombinationISI_fSI_fLNS_15FloatRoundStyleE2EEESH_S1M_JEEENS4_5SM1004TMEM4LOAD26SM100_TMEM_LOAD_16dp32b32xES13_NS14_INS15_ILi2ELi4ELi3EEES18_NSW_INS5_IJS19_SE_EEENS5_IJSE_SB_EEEEEEENS4_39AutoVectorizingCopyWithAssumedAlignmentILi128EEENS4_14SM90_TMA_STOREES21_S23_S23_EEEvvEEEEvNT_6ParamsE)
        /*0038*/ 	.word	0x00000000


	//----- nvinfo : EIATTR_MIN_STACK_SIZE
	.align		4
.L_28:
        /*003c*/ 	.byte	0x04, 0x12
        /*003e*/ 	.short	(.L_30 - .L_29)
	.align		4
.L_29:
        /*0040*/ 	.word	index@(_ZN7cutlass13device_kernelINS_4gemm6kernel13GemmUniversalIN4cute5tupleIJiiiiEEENS1_10collective13CollectiveMmaINS1_35MainloopSm100TmaUmmaWarpSpecializedILi2ELi2ELi4ENS5_IJNS4_1CILi1EEESB_SB_EEEEENS5_IJNSA_ILi64EEENSA_ILi256EEENSA_ILi128EEEEEENS_12float_e5m2_tENS5_IJlSB_lEEESI_SJ_NS4_8TiledMMAINS4_8MMA_AtomIJNS4_10MMA_TraitsINS4_19SM100_MMA_F8F6F4_SSEJSI_SI_fSE_SF_NS4_17integral_constantINS4_4UMMA5MajorELSQ_0EEESR_NSO_INSP_7ScaleInELSS_0EEEST_EEEEEENS4_6LayoutISC_NS5_IJNSA_ILi0EEESX_SX_EEEEENS5_IJNS4_10UnderscoreES10_S10_EEEEENS4_13SM90_TMA_LOADENS4_14ComposedLayoutINS4_7SwizzleILi3ELi4ELi3EEENS4_18smem_ptr_flag_bitsILi8EEENSW_INS5_IJNSA_ILi8EEESG_EEENS5_IJSG_SB_EEEEEEEvNS4_8identityES13_S1D_vS1E_EENS_8epilogue10collective18CollectiveEpilogueINS1G_23Sm100TmaWarpSpecializedILi4ELi2ELi32ELb0ELb0EEEJSH_NS5_IJNSW_ISE_SB_EES1L_EEESI_SJ_SI_SJ_NS1G_6fusion15FusionCallbacksIS1K_NS1N_17LinearCombinationISI_fSI_fLNS_15FloatRoundStyleE2EEESH_S1M_JEEENS4_5SM1004TMEM4LOAD26SM100_TMEM_LOAD_16dp32b32xES13_NS14_INS15_ILi2ELi4ELi3EEES18_NSW_INS5_IJS19_SE_EEENS5_IJSE_SB_EEEEEEENS4_39AutoVectorizingCopyWithAssumedAlignmentILi128EEENS4_14SM90_TMA_STOREES21_S23_S23_EEEvvEEEEvNT_6ParamsE)
        /*0044*/ 	.word	0x00000000
.L_30:


//--------------------- .nv.compat                --------------------------
	.section	.nv.compat,"",@"SHT_CUDA_COMPAT_INFO"
	.align	4
        /*0000*/ 	.byte	0x02, 0x09, 0x01, 0x00, 0x02, 0x02, 0x02, 0x00, 0x02, 0x05, 0x05, 0x00, 0x03, 0x07, 0x01, 0x01
        /*0010*/ 	.byte	0x02, 0x03, 0x01, 0x00, 0x02, 0x06, 0x01, 0x00, 0x04, 0x0b, 0x08, 0x00, 0x09, 0x00, 0x00, 0x00
        /*0020*/ 	.byte	0x00, 0x00, 0x00, 0x00


//--------------------- .nv.info._ZN7cutlass13device_kernelINS_4gemm6kernel13GemmUniversalIN4cute5tupleIJiiiiEEENS1_10collective13CollectiveMmaINS1_35MainloopSm100TmaUmmaWarpSpecializedILi2ELi2ELi4ENS5_IJNS4_1CILi1EEESB_SB_EEEEENS5_IJNSA_ILi64EEENSA_ILi256EEENSA_ILi128EEEEEENS_12float_e5m2_tENS5_IJlSB_lEEESI_SJ_NS4_8TiledMMAINS4_8MMA_AtomIJNS4_10MMA_TraitsINS4_19SM100_MMA_F8F6F4_SSEJSI_SI_fSE_SF_NS4_17integral_constantINS4_4UMMA5MajorELSQ_0EEESR_NSO_INSP_7ScaleInELSS_0EEEST_EEEEEENS4_6LayoutISC_NS5_IJNSA_ILi0EEESX_SX_EEEEENS5_IJNS4_10UnderscoreES10_S10_EEEEENS4_13SM90_TMA_LOADENS4_14ComposedLayoutINS4_7SwizzleILi3ELi4ELi3EEENS4_18smem_ptr_flag_bitsILi8EEENSW_INS5_IJNSA_ILi8EEESG_EEENS5_IJSG_SB_EEEEEEEvNS4_8identityES13_S1D_vS1E_EENS_8epilogue10collective18CollectiveEpilogueINS1G_23Sm100TmaWarpSpecializedILi4ELi2ELi32ELb0ELb0EEEJSH_NS5_IJNSW_ISE_SB_EES1L_EEESI_SJ_SI_SJ_NS1G_6fusion15FusionCallbacksIS1K_NS1N_17LinearCombinationISI_fSI_fLNS_15FloatRoundStyleE2EEESH_S1M_JEEENS4_5SM1004TMEM4LOAD26SM100_TMEM_LOAD_16dp32b32xES13_NS14_INS15_ILi2ELi4ELi3EEES18_NSW_INS5_IJS19_SE_EEENS5_IJSE_SB_EEEEEEENS4_39AutoVectorizingCopyWithAssumedAlignmentILi128EEENS4_14SM90_TMA_STOREES21_S23_S23_EEEvvEEEEvNT_6ParamsE --------------------------
	.section	.nv.info._ZN7cutlass13device_kernelINS_4gemm6kernel13GemmUniversalIN4cute5tupleIJiiiiEEENS1_10collective13CollectiveMmaINS1_35MainloopSm100TmaUmmaWarpSpecializedILi2ELi2ELi4ENS5_IJNS4_1CILi1EEESB_SB_EEEEENS5_IJNSA_ILi64EEENSA_ILi256EEENSA_ILi128EEEEEENS_12float_e5m2_tENS5_IJlSB_lEEESI_SJ_NS4_8TiledMMAINS4_8MMA_AtomIJNS4_10MMA_TraitsINS4_19SM100_MMA_F8F6F4_SSEJSI_SI_fSE_SF_NS4_17integral_constantINS4_4UMMA5MajorELSQ_0EEESR_NSO_INSP_7ScaleInELSS_0EEEST_EEEEEENS4_6LayoutISC_NS5_IJNSA_ILi0EEESX_SX_EEEEENS5_IJNS4_10UnderscoreES10_S10_EEEEENS4_13SM90_TMA_LOADENS4_14ComposedLayoutINS4_7SwizzleILi3ELi4ELi3EEENS4_18smem_ptr_flag_bitsILi8EEENSW_INS5_IJNSA_ILi8EEESG_EEENS5_IJSG_SB_EEEEEEEvNS4_8identityES13_S1D_vS1E_EENS_8epilogue10collective18CollectiveEpilogueINS1G_23Sm100TmaWarpSpecializedILi4ELi2ELi32ELb0ELb0EEEJSH_NS5_IJNSW_ISE_SB_EES1L_EEESI_SJ_SI_SJ_NS1G_6fusion15FusionCallbacksIS1K_NS1N_17LinearCombinationISI_fSI_fLNS_15FloatRoundStyleE2EEESH_S1M_JEEENS4_5SM1004TMEM4LOAD26SM100_TMEM_LOAD_16dp32b32xES13_NS14_INS15_ILi2ELi4ELi3EEES18_NSW_INS5_IJS19_SE_EEENS5_IJSE_SB_EEEEEEENS4_39AutoVectorizingCopyWithAssumedAlignmentILi128EEENS4_14SM90_TMA_STOREES21_S23_S23_EEEvvEEEEvNT_6ParamsE,"",@"SHT_CUDA_INFO"
	.sectionflags	@""
	.align	4


	//----- nvinfo : EIATTR_CUDA_API_VERSION
	.align		4
        /*0000*/ 	.byte	0x04, 0x37
        /*0002*/ 	.short	(.L_32 - .L_31)
.L_31:
        /*0004*/ 	.word	0x00000082


	//----- nvinfo : EIATTR_KPARAM_INFO
	.align		4
.L_32:
        /*0008*/ 	.byte	0x04, 0x17
        /*000a*/ 	.short	(.L_34 - .L_33)
.L_33:
        /*000c*/ 	.word	0x00000000
        /*0010*/ 	.short	0x0000
        /*0012*/ 	.short	0x0000
        /*0014*/ 	.byte	0x00, 0xf0, 0x01, 0x20


	//----- nvinfo : EIATTR_AT_ENTRY_FRAGMENTS
	.align		4
.L_34:
        /*0018*/ 	.byte	0x04, 0x4f
        /*001a*/ 	.short	(.L_36 - .L_35)


	//   ....[0]....
.L_35:
        /*001c*/ 	.word	0x00000006


	//----- nvinfo : EIATTR_RESERVED_SMEM_USED
	.align		4
.L_36:
        /*0020*/ 	.byte	0x01, 0x41
	.zero		2


	//----- nvinfo : EIATTR_SPARSE_MMA_MASK
	.align		4
        /*0024*/ 	.byte	0x03, 0x50
        /*0026*/ 	.short	0x0000


	//----- nvinfo : EIATTR_TCGEN05_1CTA_USED
	.align		4
        /*0028*/ 	.byte	0x01, 0x51
	.zero		2


	//----- nvinfo : EIATTR_MAXREG_COUNT
	.align		4
        /*002c*/ 	.byte	0x03, 0x1b
        /*002e*/ 	.short	0x00ff


	//----- nvinfo : EIATTR_NUM_BARRIERS
	.align		4
        /*0030*/ 	.byte	0x02, 0x4c
        /*0032*/ 	.byte	0x07
	.zero		1


	//----- nvinfo : EIATTR_EXTERNS
	.align		4
        /*0034*/ 	.byte	0x04, 0x0f
        /*0036*/ 	.short	(.L_38 - .L_37)


	//   ....[0]....
	.align		4
.L_37:
        /*0038*/ 	.word	index@(__assertfail)


	//----- nvinfo : EIATTR_MERCURY_ISA_VERSION
	.align		4
.L_38:
        /*003c*/ 	.byte	0x03, 0x5f
        /*003e*/ 	.short	0x0101


	//----- nvinfo : EIATTR_INT_WARP_WIDE_INSTR_OFFSETS
	.align		4
        /*0040*/ 	.byte	0x04, 0x31
        /*0042*/ 	.short	(.L_40 - .L_39)


	//   ....[0]....
.L_39:
        /*0044*/ 	.word	0x00001da0


	//   ....[1]....
        /*0048*/ 	.word	0x00003720


	//   ....[2]....
        /*004c*/ 	.word	0x00003750


	//   ....[3]....
        /*0050*/ 	.word	0x000037a0


	//   ....[4]....
        /*0054*/ 	.word	0x000040c0


	//   ....[5]....
        /*0058*/ 	.word	0x00004120


	//   ....[6]....
        /*005c*/ 	.word	0x00004200


	//   ....[7]....
        /*0060*/ 	.word	0x00004270


	//   ....[8]....
        /*0064*/ 	.word	0x00004380


	//   ....[9]....
        /*0068*/ 	.word	0x00004410


	//   ....[10]....
        /*006c*/ 	.word	0x000045e0


	//   ....[11]....
        /*0070*/ 	.word	0x00004740


	//----- nvinfo : EIATTR_COOP_GROUP_MASK_REGIDS
	.align		4
.L_40:
        /*0074*/ 	.byte	0x04, 0x29
        /*0076*/ 	.short	(.L_42 - .L_41)


	//   ....[0]....
.L_41:
        /*0078*/ 	.word	0xffffffff


	//   ....[1]....
        /*007c*/ 	.word	0xffffffff


	//   ....[2]....
        /*0080*/ 	.word	0xffffffff


	//   ....[3]....
        /*0084*/ 	.word	0xffffffff


	//   ....[4]....
        /*0088*/ 	.word	0xffffffff


	//   ....[5]....
        /*008c*/ 	.word	0xffffffff


	//   ....[6]....
        /*0090*/ 	.word	0xffffffff


	//   ....[7]....
        /*0094*/ 	.word	0xffffffff


	//   ....[8]....
        /*0098*/ 	.word	0xffffffff


	//   ....[9]....
        /*009c*/ 	.word	0xffffffff


	//   ....[10]....
        /*00a0*/ 	.word	0xffffffff


	//   ....[11]....
        /*00a4*/ 	.word	0xffffffff


	//   ....[12]....
        /*00a8*/ 	.word	0xffffffff


	//----- nvinfo : EIATTR_COOP_GROUP_INSTR_OFFSETS
	.align		4
.L_42:
        /*00ac*/ 	.byte	0x04, 0x28
        /*00ae*/ 	.short	(.L_44 - .L_43)


	//   ....[0]....
.L_43:
        /*00b0*/ 	.word	0x00000090


	//   ....[1]....
        /*00b4*/ 	.word	0x000004d0


	//   ....[2]....
        /*00b8*/ 	.word	0x00000600


	//   ....[3]....
        /*00bc*/ 	.word	0x000007a0


	//   ....[4]....
        /*00c0*/ 	.word	0x000008a0


	//   ....[5]....
        /*00c4*/ 	.word	0x00000a10


	//   ....[6]....
        /*00c8*/ 	.word	0x00000bb0


	//   ....[7]....
        /*00cc*/ 	.word	0x00001c80


	//   ....[8]....
        /*00d0*/ 	.word	0x00002940


	//   ....[9]....
        /*00d4*/ 	.word	0x00002b50


	//   ....[10]....
        /*00d8*/ 	.word	0x00002b80


	//   ....[11]....
        /*00dc*/ 	.word	0x00003610


	//   ....[12]....
        /*00e0*/ 	.word	0x00003840


	//----- nvinfo : EIATTR_VRC_CTA_INIT_COUNT
	.align		4
.L_44:
        /*00e4*/ 	.byte	0x02, 0x4a
        /*00e6*/ 	.byte	0x80
	.zero		1


	//----- nvinfo : EIATTR_SYSCALL_OFFSETS
	.align		4
        /*00e8*/ 	.byte	0x04, 0x46
        /*00ea*/ 	.short	(.L_46 - .L_45)


	//   ....[0]....
.L_45:
        /*00ec*/ 	.word	0x000051c0


	//   ....[1]....
        /*00f0*/ 	.word	0x00005300


	//   ....[2]....
        /*00f4*/ 	.word	0x00005b00


	//   ....[3]....
        /*00f8*/ 	.word	0x000068a0


	//   ....[4]....
        /*00fc*/ 	.word	0x00007600


	//   ....[5]....
        /*0100*/ 	.word	0x00008390


	//----- nvinfo : EIATTR_MBARRIER_INSTR_OFFSETS
	.align		4
.L_46:
        /*0104*/ 	.byte	0x04, 0x39
        /*0106*/ 	.short	(.L_48 - .L_47)


	//   ....[0]....
.L_47:
        /*0108*/ 	.word	0x000005b0
        /*010c*/ 	.word	0x000000ff
        /*0110*/ 	.word	0x00000000
        /*0114*/ 	.short	0x0100
        /*0116*/ 	.byte	0x05
	.zero		1


	//   ....[1]....
        /*0118*/ 	.word	0x000005c0
        /*011c*/ 	.word	0x000000ff
        /*0120*/ 	.word	0x00000010
        /*0124*/ 	.short	0x0100
        /*0126*/ 	.byte	0x05
	.zero		1


	//   ....[2]....
        /*0128*/ 	.word	0x000005d0
        /*012c*/ 	.word	0x000000ff
        /*0130*/ 	.word	0x00000008
        /*0134*/ 	.short	0x0100
        /*0136*/ 	.byte	0x05
	.zero		1


	//   ....[3]....
        /*0138*/ 	.word	0x000005e0
        /*013c*/ 	.word	0x000000ff
        /*0140*/ 	.word	0x00000018
        /*0144*/ 	.short	0x0100
        /*0146*/ 	.byte	0x05
	.zero		1


	//   ....[4]....
        /*0148*/ 	.word	0x00000710
        /*014c*/ 	.word	0x000000ff
        /*0150*/ 	.word	0x00000020
        /*0154*/ 	.short	0x0100
        /*0156*/ 	.byte	0x07
	.zero		1


	//   ....[5]....
        /*0158*/ 	.word	0x00000720
        /*015c*/ 	.word	0x000000ff
        /*0160*/ 	.word	0x00000040
        /*0164*/ 	.short	0x0100
        /*0166*/ 	.byte	0x07
	.zero		1


	//   ....[6]....
        /*0168*/ 	.word	0x00000730
        /*016c*/ 	.word	0x000000ff
        /*0170*/ 	.word	0x00000028
        /*0174*/ 	.short	0x0100
        /*0176*/ 	.byte	0x07
	.zero		1


	//   ....[7]....
        /*0178*/ 	.word	0x00000740
        /*017c*/ 	.word	0x000000ff
        /*0180*/ 	.word	0x00000048
        /*0184*/ 	.short	0x0100
        /*0186*/ 	.byte	0x07
	.zero		1


	//   ....[8]....
        /*0188*/ 	.word	0x00000750
        /*018c*/ 	.word	0x000000ff
        /*0190*/ 	.word	0x00000030
        /*0194*/ 	.short	0x0100
        /*0196*/ 	.byte	0x07
	.zero		1


	//   ....[9]....
        /*0198*/ 	.word	0x00000760
        /*019c*/ 	.word	0x000000ff
        /*01a0*/ 	.word	0x00000050
        /*01a4*/ 	.short	0x0100
        /*01a6*/ 	.byte	0x07
	.zero		1


	//   ....[10]....
        /*01a8*/ 	.word	0x00000770
        /*01ac*/ 	.word	0x000000ff
        /*01b0*/ 	.word	0x00000038
        /*01b4*/ 	.short	0x0100
        /*01b6*/ 	.byte	0x07
	.zero		1


	//   ....[11]....
        /*01b8*/ 	.word	0x00000780
        /*01bc*/ 	.word	0x000000ff
        /*01c0*/ 	.word	0x00000058
        /*01c4*/ 	.short	0x0100
        /*01c6*/ 	.byte	0x07
	.zero		1


	//   ....[12]....
        /*01c8*/ 	.word	0x00000870
        /*01cc*/ 	.word	0x000000ff
        /*01d0*/ 	.word	0x00000060
        /*01d4*/ 	.short	0x0100
        /*01d6*/ 	.byte	0x05
	.zero		1


	//   ....[13]....
        /*01d8*/ 	.word	0x00000880
        /*01dc*/ 	.word	0x000000ff
        /*01e0*/ 	.word	0x00000068
        /*01e4*/ 	.short	0x0100
        /*01e6*/ 	.byte	0x05
	.zero		1


	//   ....[14]....
        /*01e8*/ 	.word	0x000009c0
        /*01ec*/ 	.word	0x000000ff
        /*01f0*/ 	.word	0x00000070
        /*01f4*/ 	.short	0x0100
        /*01f6*/ 	.byte	0x05
	.zero		1


	//   ....[15]....
        /*01f8*/ 	.word	0x000009d0
        /*01fc*/ 	.word	0x000000ff
        /*0200*/ 	.word	0x00000080
        /*0204*/ 	.short	0x0100
        /*0206*/ 	.byte	0x05
	.zero		1


	//   ....[16]....
        /*0208*/ 	.word	0x000009e0
        /*020c*/ 	.word	0x000000ff
        /*0210*/ 	.word	0x00000078
        /*0214*/ 	.short	0x0100
        /*0216*/ 	.byte	0x05
	.zero		1


	//   ....[17]....
        /*0218*/ 	.word	0x000009f0
        /*021c*/ 	.word	0x000000ff
        /*0220*/ 	.word	0x00000088
        /*0224*/ 	.short	0x0100
        /*0226*/ 	.byte	0x05
	.zero		1


	//   ....[18]....
        /*0228*/ 	.word	0x00000b20
        /*022c*/ 	.word	0x000000ff
        /*0230*/ 	.word	0x00000090
        /*0234*/ 	.short	0x0100
        /*0236*/ 	.byte	0x07
	.zero		1


	//   ....[19]....
        /*0238*/ 	.word	0x00000b30
        /*023c*/ 	.word	0x000000ff
        /*0240*/ 	.word	0x000000b0
        /*0244*/ 	.short	0x0100
        /*0246*/ 	.byte	0x07
	.zero		1


	//   ....[20]....
        /*0248*/ 	.word	0x00000b40
        /*024c*/ 	.word	0x000000ff
        /*0250*/ 	.word	0x00000098
        /*0254*/ 	.short	0x0100
        /*0256*/ 	.byte	0x07
	.zero		1


	//   ....[21]....
        /*0258*/ 	.word	0x00000b50
        /*025c*/ 	.word	0x000000ff
        /*0260*/ 	.word	0x000000b8
        /*0264*/ 	.short	0x0100
        /*0266*/ 	.byte	0x07
	.zero		1


	//   ....[22]....
        /*0268*/ 	.word	0x00000b60
        /*026c*/ 	.word	0x000000ff
        /*0270*/ 	.word	0x000000a0
        /*0274*/ 	.short	0x0100
        /*0276*/ 	.byte	0x07
	.zero		1


	//   ....[23]....
        /*0278*/ 	.word	0x00000b70
        /*027c*/ 	.word	0x000000ff
        /*0280*/ 	.word	0x000000c0
        /*0284*/ 	.short	0x0100
        /*0286*/ 	.byte	0x07
	.zero		1


	//   ....[24]....
        /*0288*/ 	.word	0x00000b80
        /*028c*/ 	.word	0x000000ff
        /*0290*/ 	.word	0x000000a8
        /*0294*/ 	.short	0x0100
        /*0296*/ 	.byte	0x07
	.zero		1


	//   ....[25]....
        /*0298*/ 	.word	0x00000b90
        /*029c*/ 	.word	0x000000ff
        /*02a0*/ 	.word	0x000000c8
        /*02a4*/ 	.short	0x0100
        /*02a6*/ 	.byte	0x07
	.zero		1


	//   ....[26]....
        /*02a8*/ 	.word	0x00000c80
        /*02ac*/ 	.word	0x000000ff
        /*02b0*/ 	.word	0x000000d0
        /*02b4*/ 	.short	0x0100
        /*02b6*/ 	.byte	0x05
	.zero		1


	//   ....[27]....
        /*02b8*/ 	.word	0x00000c90
        /*02bc*/ 	.word	0x000000ff
        /*02c0*/ 	.word	0x000000e0
        /*02c4*/ 	.short	0x0100
        /*02c6*/ 	.byte	0x05
	.zero		1


	//   ....[28]....
        /*02c8*/ 	.word	0x00000ca0
        /*02cc*/ 	.word	0x000000ff
        /*02d0*/ 	.word	0x000000d8
        /*02d4*/ 	.short	0x0100
        /*02d6*/ 	.byte	0x05
	.zero		1


	//   ....[29]....
        /*02d8*/ 	.word	0x00000cb0
        /*02dc*/ 	.word	0x000000ff
        /*02e0*/ 	.word	0x000000e8
        /*02e4*/ 	.short	0x0100
        /*02e6*/ 	.byte	0x05
	.zero		1


	//   ....[30]....
        /*02e8*/ 	.word	0x00001580
        /*02ec*/ 	.word	0x00000002
        /*02f0*/ 	.word	0x000000e0
        /*02f4*/ 	.short	0x010a
        /*02f6*/ 	.byte	0xff
	.zero		1


	//   ....[31]....
        /*02f8*/ 	.word	0x000015b0
        /*02fc*/ 	.word	0x00000002
        /*0300*/ 	.word	0x000000d0
        /*0304*/ 	.short	0x0101
        /*0306*/ 	.byte	0xff
	.zero		1


	//   ....[32]....
        /*0308*/ 	.word	0x00001680
        /*030c*/ 	.word	0x000000ff
        /*0310*/ 	.word	0x00000010
        /*0314*/ 	.short	0x010a
        /*0316*/ 	.byte	0x08
	.zero		1


	//   ....[33]....
        /*0318*/ 	.word	0x00001720
        /*031c*/ 	.word	0x000000ff
        /*0320*/ 	.word	0x00000010
        /*0324*/ 	.short	0x010a
        /*0326*/ 	.byte	0x21
	.zero		1


	//   ....[34]....
        /*0328*/ 	.word	0x00001870
        /*032c*/ 	.word	0x000000ff
        /*0330*/ 	.word	0x00000010
        /*0334*/ 	.short	0x010a
        /*0336*/ 	.byte	0x08
	.zero		1


	//   ....[35]....
        /*0338*/ 	.word	0x00001980
        /*033c*/ 	.word	0x000000ff
        /*0340*/ 	.word	0x00000068
        /*0344*/ 	.short	0x0101
        /*0346*/ 	.byte	0x04
	.zero		1


	//   ....[36]....
        /*0348*/ 	.word	0x000019a0
        /*034c*/ 	.word	0x000000ff
        /*0350*/ 	.word	0x00000010
        /*0354*/ 	.short	0x010a
        /*0356*/ 	.byte	0x08
	.zero		1


	//   ....[37]....
        /*0358*/ 	.word	0x00001a20
        /*035c*/ 	.word	0x000000ff
        /*0360*/ 	.word	0x00000010
        /*0364*/ 	.short	0x010a
        /*0366*/ 	.byte	0x11
	.zero		1


	//   ....[38]....
        /*0368*/ 	.word	0x00001b70
        /*036c*/ 	.word	0x000000ff
        /*0370*/ 	.word	0x00000010
        /*0374*/ 	.short	0x010a
        /*0376*/ 	.byte	0x08
	.zero		1


	//   ....[39]....
        /*0378*/ 	.word	0x00001cb0
        /*037c*/ 	.word	0x00000002
        /*0380*/ 	.word	0x00000070
        /*0384*/ 	.short	0x010a
        /*0386*/ 	.byte	0xff
	.zero		1


	//   ....[40]....
        /*0388*/ 	.word	0x00001d70
        /*038c*/ 	.word	0x00000002
        /*0390*/ 	.word	0x00000000
        /*0394*/ 	.short	0x0101
        /*0396*/ 	.byte	0xff
	.zero		1


	//   ....[41]....
        /*0398*/ 	.word	0x000022d0
        /*039c*/ 	.word	0x000000ff
        /*03a0*/ 	.word	0x00000000
        /*03a4*/ 	.short	0x010a
        /*03a6*/ 	.byte	0x04
	.zero		1


	//   ....[42]....
        /*03a8*/ 	.word	0x00002370
        /*03ac*/ 	.word	0x00000000
        /*03b0*/ 	.word	0x00000000
        /*03b4*/ 	.short	0x010a
        /*03b6*/ 	.byte	0xff
	.zero		1


	//   ....[43]....
        /*03b8*/ 	.word	0x00002490
        /*03bc*/ 	.word	0x00000000
        /*03c0*/ 	.word	0x000000d0
        /*03c4*/ 	.short	0x010a
        /*03c6*/ 	.byte	0xff
	.zero		1


	//   ....[44]....
        /*03c8*/ 	.word	0x00002500
        /*03cc*/ 	.word	0x00000000
        /*03d0*/ 	.word	0x00000000
        /*03d4*/ 	.short	0x0101
        /*03d6*/ 	.byte	0xff
	.zero		1


	//   ....[45]....
        /*03d8*/ 	.word	0x00002520
        /*03dc*/ 	.word	0x000000ff
        /*03e0*/ 	.word	0x00000080
        /*03e4*/ 	.short	0x010a
        /*03e6*/ 	.byte	0x05
	.zero		1


	//   ....[46]....
        /*03e8*/ 	.word	0x00002640
        /*03ec*/ 	.word	0x00000000
        /*03f0*/ 	.word	0x00000070
        /*03f4*/ 	.short	0x010a
        /*03f6*/ 	.byte	0xff
	.zero		1


	//   ....[47]....
        /*03f8*/ 	.word	0x00002740
        /*03fc*/ 	.word	0x00000000
        /*0400*/ 	.word	0x00000000
        /*0404*/ 	.short	0x0101
        /*0406*/ 	.byte	0xff
	.zero		1


	//   ....[48]....
        /*0408*/ 	.word	0x000027d0
        /*040c*/ 	.word	0x000000ff
        /*0410*/ 	.word	0x00000080
        /*0414*/ 	.short	0x0106
        /*0416*/ 	.byte	0x05
	.zero		1


	//   ....[49]....
        /*0418*/ 	.word	0x000027f0
        /*041c*/ 	.word	0x000000ff
        /*0420*/ 	.word	0x00000080
        /*0424*/ 	.short	0x010a
        /*0426*/ 	.byte	0x05
	.zero		1


	//   ....[50]....
        /*0428*/ 	.word	0x00002880
        /*042c*/ 	.word	0x000000ff
        /*0430*/ 	.word	0x00000080
        /*0434*/ 	.short	0x0106
        /*0436*/ 	.byte	0x04
	.zero		1


	//   ....[51]....
        /*0438*/ 	.word	0x000028c0
        /*043c*/ 	.word	0x00000000
        /*0440*/ 	.word	0x00000080
        /*0444*/ 	.short	0x010a
        /*0446*/ 	.byte	0xff
	.zero		1


	//   ....[52]....
        /*0448*/ 	.word	0x00002e00
        /*044c*/ 	.word	0x00000000
        /*0450*/ 	.word	0x00000070
        /*0454*/ 	.short	0x010a
        /*0456*/ 	.byte	0xff
	.zero		1


	//   ....[53]....
        /*0458*/ 	.word	0x00002f00
        /*045c*/ 	.word	0x00000003
        /*0460*/ 	.word	0x00000000
        /*0464*/ 	.short	0x0101
        /*0466*/ 	.byte	0xff
	.zero		1


	//   ....[54]....
        /*0468*/ 	.word	0x00002f10
        /*046c*/ 	.word	0x000000ff
        /*0470*/ 	.word	0x00000000
        /*0474*/ 	.short	0x010a
        /*0476*/ 	.byte	0x06
	.zero		1


	//   ....[55]....
        /*0478*/ 	.word	0x00002f90
        /*047c*/ 	.word	0x000000ff
        /*0480*/ 	.word	0x000000b0
        /*0484*/ 	.short	0x010a
        /*0486*/ 	.byte	0x07
	.zero		1


	//   ....[56]....
        /*0488*/ 	.word	0x00003070
        /*048c*/ 	.word	0x000000ff
        /*0490*/ 	.word	0x00000000
        /*0494*/ 	.short	0x010a
        /*0496*/ 	.byte	0x06
	.zero		1


	//   ....[57]....
        /*0498*/ 	.word	0x000031a0
        /*049c*/ 	.word	0x000000ff
        /*04a0*/ 	.word	0x00000000
        /*04a4*/ 	.short	0x010a
        /*04a6*/ 	.byte	0x1a
	.zero		1


	//   ....[58]....
        /*04a8*/ 	.word	0x00003440
        /*04ac*/ 	.word	0x000000ff
        /*04b0*/ 	.word	0x00000000
        /*04b4*/ 	.short	0x010a
        /*04b6*/ 	.byte	0x06
	.zero		1


	//   ....[59]....
        /*04b8*/ 	.word	0x000034d0
        /*04bc*/ 	.word	0x000000ff
        /*04c0*/ 	.word	0x00000000
        /*04c4*/ 	.short	0x010a
        /*04c6*/ 	.byte	0x06
	.zero		1


	//   ....[60]....
        /*04c8*/ 	.word	0x00003560
        /*04cc*/ 	.word	0x000000ff
        /*04d0*/ 	.word	0x00000000
        /*04d4*/ 	.short	0x010a
        /*04d6*/ 	.byte	0x06
	.zero		1


	//   ....[61]....
        /*04d8*/ 	.word	0x000035f0
        /*04dc*/ 	.word	0x000000ff
        /*04e0*/ 	.word	0x00000000
        /*04e4*/ 	.short	0x010a
        /*04e6*/ 	.byte	0x07
	.zero		1


	//   ....[62]....
        /*04e8*/ 	.word	0x00003a70
        /*04ec*/ 	.word	0x00000000
        /*04f0*/ 	.word	0x00000070
        /*04f4*/ 	.short	0x010a
        /*04f6*/ 	.byte	0xff
	.zero		1


	//   ....[63]....
        /*04f8*/ 	.word	0x00003b30
        /*04fc*/ 	.word	0x00000000
        /*0500*/ 	.word	0x00000000
        /*0504*/ 	.short	0x0101
        /*0506*/ 	.byte	0xff
	.zero		1


	//   ....[64]....
        /*0508*/ 	.word	0x00003e50
        /*050c*/ 	.word	0x000000ff
        /*0510*/ 	.word	0x00000068
        /*0514*/ 	.short	0x010a
        /*0516*/ 	.byte	0x07
	.zero		1


	//   ....[65]....
        /*0518*/ 	.word	0x00004040
        /*051c*/ 	.word	0x000000ff
        /*0520*/ 	.word	0x00000040
        /*0524*/ 	.short	0x010a
        /*0526*/ 	.byte	0x07
	.zero		1


	//   ....[66]....
        /*0528*/ 	.word	0x000041b0
        /*052c*/ 	.word	0x000000ff
        /*0530*/ 	.word	0x00000020
        /*0534*/ 	.short	0x010b
        /*0536*/ 	.byte	0x07
	.zero		1


	//   ....[67]....
        /*0538*/ 	.word	0x000041c0
        /*053c*/ 	.word	0x000000ff
        /*0540*/ 	.word	0x00000000
        /*0544*/ 	.short	0x0101
        /*0546*/ 	.byte	0x08
	.zero		1


	//   ....[68]....
        /*0548*/ 	.word	0x000041d0
        /*054c*/ 	.word	0x000000ff
        /*0550*/ 	.word	0x00000048
        /*0554*/ 	.short	0x010a
        /*0556*/ 	.byte	0x07
	.zero		1


	//   ....[69]....
        /*0558*/ 	.word	0x00004320
        /*055c*/ 	.word	0x000000ff
        /*0560*/ 	.word	0x00000028
        /*0564*/ 	.short	0x010b
        /*0566*/ 	.byte	0x07
	.zero		1


	//   ....[70]....
        /*0568*/ 	.word	0x00004330
        /*056c*/ 	.word	0x000000ff
        /*0570*/ 	.word	0x00000000
        /*0574*/ 	.short	0x0101
        /*0576*/ 	.byte	0x08
	.zero		1


	//   ....[71]....
        /*0578*/ 	.word	0x00004340
        /*057c*/ 	.word	0x000000ff
        /*0580*/ 	.word	0x00000050
        /*0584*/ 	.short	0x010a
        /*0586*/ 	.byte	0x07
	.zero		1


	//   ....[72]....
        /*0588*/ 	.word	0x000044c0
        /*058c*/ 	.word	0x000000ff
        /*0590*/ 	.word	0x00000030
        /*0594*/ 	.short	0x010b
        /*0596*/ 	.byte	0x07
	.zero		1


	//   ....[73]....
        /*0598*/ 	.word	0x00004500
        /*059c*/ 	.word	0x000000ff
        /*05a0*/ 	.word	0x00000000
        /*05a4*/ 	.short	0x0101
        /*05a6*/ 	.byte	0x08
	.zero		1


	//   ....[74]....
        /*05a8*/ 	.word	0x00004540
        /*05ac*/ 	.word	0x000000ff
        /*05b0*/ 	.word	0x00000058
        /*05b4*/ 	.short	0x010a
        /*05b6*/ 	.byte	0x07
	.zero		1


	//   ....[75]....
        /*05b8*/ 	.word	0x00004780
        /*05bc*/ 	.word	0x000000ff
        /*05c0*/ 	.word	0x00000038
        /*05c4*/ 	.short	0x010b
        /*05c6*/ 	.byte	0x07
	.zero		1


	//   ....[76]....
        /*05c8*/ 	.word	0x000047a0
        /*05cc*/ 	.word	0x000000ff
        /*05d0*/ 	.word	0x00000000
        /*05d4*/ 	.short	0x0101
        /*05d6*/ 	.byte	0x0d
	.zero		1


	//   ....[77]....
        /*05d8*/ 	.word	0x000047d0
        /*05dc*/ 	.word	0x000000ff
        /*05e0*/ 	.word	0x00000040
        /*05e4*/ 	.short	0x010a
        /*05e6*/ 	.byte	0x07
	.zero		1


	//   ....[78]....
        /*05e8*/ 	.word	0x000047f0
        /*05ec*/ 	.word	0x000000ff
        /*05f0*/ 	.word	0x00000048
        /*05f4*/ 	.short	0x010a
        /*05f6*/ 	.byte	0x07
	.zero		1


	//   ....[79]....
        /*05f8*/ 	.word	0x00004810
        /*05fc*/ 	.word	0x000000ff
        /*0600*/ 	.word	0x00000050
        /*0604*/ 	.short	0x010a
        /*0606*/ 	.byte	0x07
	.zero		1


	//   ....[80]....
        /*0608*/ 	.word	0x00004850
        /*060c*/ 	.word	0x00000000
        /*0610*/ 	.word	0x00000058
        /*0614*/ 	.short	0x010a
        /*0616*/ 	.byte	0xff
	.zero		1


	//   ....[81]....
        /*0618*/ 	.word	0x00004b90
        /*061c*/ 	.word	0x00000000
        /*0620*/ 	.word	0x00000070
        /*0624*/ 	.short	0x010a
        /*0626*/ 	.byte	0xff
	.zero		1


	//   ....[82]....
        /*0628*/ 	.word	0x00004ca0
        /*062c*/ 	.word	0x00000000
        /*0630*/ 	.word	0x00000000
        /*0634*/ 	.short	0x0101
        /*0636*/ 	.byte	0xff
	.zero		1


	//   ....[83]....
        /*0638*/ 	.word	0x000056c0
        /*063c*/ 	.word	0x00000002
        /*0640*/ 	.word	0x00000020
        /*0644*/ 	.short	0x010a
        /*0646*/ 	.byte	0xff
	.zero		1


	//   ....[84]....
        /*0648*/ 	.word	0x00005700
        /*064c*/ 	.word	0x00000071
        /*0650*/ 	.word	0x00000090
        /*0654*/ 	.short	0x010a
        /*0656*/ 	.byte	0xff
	.zero		1


	//   ....[85]....
        /*0658*/ 	.word	0x00005840
        /*065c*/ 	.word	0x00000002
        /*0660*/ 	.word	0x00000020
        /*0664*/ 	.short	0x010a
        /*0666*/ 	.byte	0xff
	.zero		1


	//   ....[86]....
        /*0668*/ 	.word	0x00005960
        /*066c*/ 	.word	0x00000000
        /*0670*/ 	.word	0x00000000
        /*0674*/ 	.short	0x0101
        /*0676*/ 	.byte	0xff
	.zero		1


	//   ....[87]....
        /*0678*/ 	.word	0x000059e0
        /*067c*/ 	.word	0x00000071
        /*0680*/ 	.word	0x00000090
        /*0684*/ 	.short	0x010a
        /*0686*/ 	.byte	0xff
	.zero		1


	//   ....[88]....
        /*0688*/ 	.word	0x00006530
        /*068c*/ 	.word	0x00000000
        /*0690*/ 	.word	0x00000020
        /*0694*/ 	.short	0x010a
        /*0696*/ 	.byte	0xff
	.zero		1


	//   ....[89]....
        /*0698*/ 	.word	0x000065f0
        /*069c*/ 	.word	0x00000000
        /*06a0*/ 	.word	0x00000020
        /*06a4*/ 	.short	0x010a
        /*06a6*/ 	.byte	0xff
	.zero		1


	//   ....[90]....
        /*06a8*/ 	.word	0x00006720
        /*06ac*/ 	.word	0x00000000
        /*06b0*/ 	.word	0x00000000
        /*06b4*/ 	.short	0x0101
        /*06b6*/ 	.byte	0xff
	.zero		1


	//   ....[91]....
        /*06b8*/ 	.word	0x00007290
        /*06bc*/ 	.word	0x00000000
        /*06c0*/ 	.word	0x00000020
        /*06c4*/ 	.short	0x010a
        /*06c6*/ 	.byte	0xff
	.zero		1


	//   ....[92]....
        /*06c8*/ 	.word	0x00007350
        /*06cc*/ 	.word	0x00000000
        /*06d0*/ 	.word	0x00000020
        /*06d4*/ 	.short	0x010a
        /*06d6*/ 	.byte	0xff
	.zero		1


	//   ....[93]....
        /*06d8*/ 	.word	0x00007480
        /*06dc*/ 	.word	0x00000000
        /*06e0*/ 	.word	0x00000000
        /*06e4*/ 	.short	0x0101
        /*06e6*/ 	.byte	0xff
	.zero		1


	//   ....[94]....
        /*06e8*/ 	.word	0x00008020
        /*06ec*/ 	.word	0x00000000
        /*06f0*/ 	.word	0x00000020
        /*06f4*/ 	.short	0x010a
        /*06f6*/ 	.byte	0xff
	.zero		1


	//   ....[95]....
        /*06f8*/ 	.word	0x000080e0
        /*06fc*/ 	.word	0x00000000
        /*0700*/ 	.word	0x00000020
        /*0704*/ 	.short	0x010a
        /*0706*/ 	.byte	0xff
	.zero		1


	//   ....[96]....
        /*0708*/ 	.word	0x00008210
        /*070c*/ 	.word	0x00000000
        /*0710*/ 	.word	0x00000000
        /*0714*/ 	.short	0x0101
        /*0716*/ 	.byte	0xff
	.zero		1


	//   ....[97]....
        /*0718*/ 	.word	0x00008650
        /*071c*/ 	.word	0x000000ff
        /*0720*/ 	.word	0x00000000
        /*0724*/ 	.short	0x0101
        /*0726*/ 	.byte	0x05
	.zero		1


	//   ....[98]....
        /*0728*/ 	.word	0x00008e90
        /*072c*/ 	.word	0x00000002
        /*0730*/ 	.word	0x000000e0
        /*0734*/ 	.short	0x010a
        /*0736*/ 	.byte	0xff
	.zero		1


	//   ....[99]....
        /*0738*/ 	.word	0x00008ef0
        /*073c*/ 	.word	0x00000002
        /*0740*/ 	.word	0x00000010
        /*0744*/ 	.short	0x010a
        /*0746*/ 	.byte	0xff
	.zero		1


	//   ....[100]....
        /*0748*/ 	.word	0x00008f50
        /*074c*/ 	.word	0x00000002
        /*0750*/ 	.word	0x00000010
        /*0754*/ 	.short	0x010a
        /*0756*/ 	.byte	0xff
	.zero		1


	//   ....[101]....
        /*0758*/ 	.word	0x00008fa0
        /*075c*/ 	.word	0x00000002
        /*0760*/ 	.word	0x00000070
        /*0764*/ 	.short	0x010a
        /*0766*/ 	.byte	0xff
	.zero		1


	//   ....[102]....
        /*0768*/ 	.word	0x00009000
        /*076c*/ 	.word	0x00000000
        /*0770*/ 	.word	0x00000000
        /*0774*/ 	.short	0x010a
        /*0776*/ 	.byte	0xff
	.zero		1


	//   ....[103]....
        /*0778*/ 	.word	0x00009050
        /*077c*/ 	.word	0x00000000
        /*0780*/ 	.word	0x000000d0
        /*0784*/ 	.short	0x010a
        /*0786*/ 	.byte	0xff
	.zero		1


	//   ....[104]....
        /*0788*/ 	.word	0x000090b0
        /*078c*/ 	.word	0x00000000
        /*0790*/ 	.word	0x00000080
        /*0794*/ 	.short	0x010a
        /*0796*/ 	.byte	0xff
	.zero		1


	//   ....[105]....
        /*0798*/ 	.word	0x00009100
        /*079c*/ 	.word	0x00000000
        /*07a0*/ 	.word	0x00000070
        /*07a4*/ 	.short	0x010a
        /*07a6*/ 	.byte	0xff
	.zero		1


	//   ....[106]....
        /*07a8*/ 	.word	0x00009160
        /*07ac*/ 	.word	0x00000000
        /*07b0*/ 	.word	0x00000080
        /*07b4*/ 	.short	0x010a
        /*07b6*/ 	.byte	0xff
	.zero		1


	//   ....[107]....
        /*07b8*/ 	.word	0x000091b0
        /*07bc*/ 	.word	0x00000000
        /*07c0*/ 	.word	0x00000070
        /*07c4*/ 	.short	0x010a
        /*07c6*/ 	.byte	0xff
	.zero		1


	//   ....[108]....
        /*07c8*/ 	.word	0x00009210
        /*07cc*/ 	.word	0x00000002
        /*07d0*/ 	.word	0x000000b0
        /*07d4*/ 	.short	0x010a
        /*07d6*/ 	.byte	0xff
	.zero		1


	//   ....[109]....
        /*07d8*/ 	.word	0x00009270
        /*07dc*/ 	.word	0x00000000
        /*07e0*/ 	.word	0x00000000
        /*07e4*/ 	.short	0x010a
        /*07e6*/ 	.byte	0xff
	.zero		1


	//   ....[110]....
        /*07e8*/ 	.word	0x000092d0
        /*07ec*/ 	.word	0x00000000
        /*07f0*/ 	.word	0x00000000
        /*07f4*/ 	.short	0x010a
        /*07f6*/ 	.byte	0xff
	.zero		1


	//   ....[111]....
        /*07f8*/ 	.word	0x00009330
        /*07fc*/ 	.word	0x00000000
        /*0800*/ 	.word	0x00000000
        /*0804*/ 	.short	0x010a
        /*0806*/ 	.byte	0xff
	.zero		1


	//   ....[112]....
        /*0808*/ 	.word	0x00009390
        /*080c*/ 	.word	0x00000000
        /*0810*/ 	.word	0x00000000
        /*0814*/ 	.short	0x010a
        /*0816*/ 	.byte	0xff
	.zero		1


	//   ....[113]....
        /*0818*/ 	.word	0x000093f0
        /*081c*/ 	.word	0x00000000
        /*0820*/ 	.word	0x00000000
        /*0824*/ 	.short	0x010a
        /*0826*/ 	.byte	0xff
	.zero		1


	//   ....[114]....
        /*0828*/ 	.word	0x00009440
        /*082c*/ 	.word	0x00000000
        /*0830*/ 	.word	0x00000070
        /*0834*/ 	.short	0x010a
        /*0836*/ 	.byte	0xff
	.zero		1


	//   ....[115]....
        /*0838*/ 	.word	0x000094a0
        /*083c*/ 	.word	0x00000000
        /*0840*/ 	.word	0x00000068
        /*0844*/ 	.short	0x010a
        /*0846*/ 	.byte	0xff
	.zero		1


	//   ....[116]....
        /*0848*/ 	.word	0x00009500
        /*084c*/ 	.word	0x00000000
        /*0850*/ 	.word	0x00000040
        /*0854*/ 	.short	0x010a
        /*0856*/ 	.byte	0xff
	.zero		1


	//   ....[117]....
        /*0858*/ 	.word	0x00009560
        /*085c*/ 	.word	0x00000000
        /*0860*/ 	.word	0x00000048
        /*0864*/ 	.short	0x010a
        /*0866*/ 	.byte	0xff
	.zero		1


	//   ....[118]....
        /*0868*/ 	.word	0x000095c0
        /*086c*/ 	.word	0x00000000
        /*0870*/ 	.word	0x00000050
        /*0874*/ 	.short	0x010a
        /*0876*/ 	.byte	0xff
	.zero		1


	//   ....[119]....
        /*0878*/ 	.word	0x00009620
        /*087c*/ 	.word	0x00000000
        /*0880*/ 	.word	0x00000058
        /*0884*/ 	.short	0x010a
        /*0886*/ 	.byte	0xff
	.zero		1


	//   ....[120]....
        /*0888*/ 	.word	0x00009680
        /*088c*/ 	.word	0x00000000
        /*0890*/ 	.word	0x00000040
        /*0894*/ 	.short	0x010a
        /*0896*/ 	.byte	0xff
	.zero		1


	//   ....[121]....
        /*0898*/ 	.word	0x000096e0
        /*089c*/ 	.word	0x00000000
        /*08a0*/ 	.word	0x00000048
        /*08a4*/ 	.short	0x010a
        /*08a6*/ 	.byte	0xff
	.zero		1


	//   ....[122]....
        /*08a8*/ 	.word	0x00009740
        /*08ac*/ 	.word	0x00000000
        /*08b0*/ 	.word	0x00000050
        /*08b4*/ 	.short	0x010a
        /*08b6*/ 	.byte	0xff
	.zero		1


	//   ....[123]....
        /*08b8*/ 	.word	0x00009790
        /*08bc*/ 	.word	0x00000000
        /*08c0*/ 	.word	0x00000070
        /*08c4*/ 	.short	0x010a
        /*08c6*/ 	.byte	0xff
	.zero		1


	//   ....[124]....
        /*08c8*/ 	.word	0x000097e0
        /*08cc*/ 	.word	0x00000002
        /*08d0*/ 	.word	0x00000020
        /*08d4*/ 	.short	0x010a
        /*08d6*/ 	.byte	0xff
	.zero		1


	//   ....[125]....
        /*08d8*/ 	.word	0x00009830
        /*08dc*/ 	.word	0x00000071
        /*08e0*/ 	.word	0x00000090
        /*08e4*/ 	.short	0x010a
        /*08e6*/ 	.byte	0xff
	.zero		1


	//   ....[126]....
        /*08e8*/ 	.word	0x00009880
        /*08ec*/ 	.word	0x00000000
        /*08f0*/ 	.word	0x00000020
        /*08f4*/ 	.short	0x010a
        /*08f6*/ 	.byte	0xff
	.zero		1


	//   ....[127]....
        /*08f8*/ 	.word	0x000098d0
        /*08fc*/ 	.word	0x00000000
        /*0900*/ 	.word	0x00000020
        /*0904*/ 	.short	0x010a
        /*0906*/ 	.byte	0xff
	.zero		1


	//   ....[128]....
        /*0908*/ 	.word	0x00009920
        /*090c*/ 	.word	0x00000000
        /*0910*/ 	.word	0x00000020
        /*0914*/ 	.short	0x010a
        /*0916*/ 	.byte	0xff
	.zero		1


	//----- nvinfo : EIATTR_NUM_MBARRIERS
	.align		4
.L_48:
        /*0918*/ 	.byte	0x03, 0x38
        /*091a*/ 	.short	0x001e


	//----- nvinfo : EIATTR_EXIT_INSTR_OFFSETS
	.align		4
        /*091c*/ 	.byte	0x04, 0x1c
        /*091e*/ 	.short	(.L_50 - .L_49)


	//   ....[0]....
.L_49:
        /*0920*/ 	.word	0x000023a0


	//   ....[1]....
        /*0924*/ 	.word	0x00002890


	//   ....[2]....
        /*0928*/ 	.word	0x000028f0


	//   ....[3]....
        /*092c*/ 	.word	0x00003850


	//   ....[4]....
        /*0930*/ 	.word	0x00004880


	//   ....[5]....
        /*0934*/ 	.word	0x000048c0


	//   ....[6]....
        /*0938*/ 	.word	0x00008e80


	//----- nvinfo : EIATTR_MAX_THREADS
	.align		4
.L_50:
        /*093c*/ 	.byte	0x04, 0x05
        /*093e*/ 	.short	(.L_52 - .L_51)
.L_51:
        /*0940*/ 	.word	0x00000100
        /*0944*/ 	.word	0x00000001
        /*0948*/ 	.word	0x00000001


	//----- nvinfo : EIATTR_CRS_STACK_SIZE
	.align		4
.L_52:
        /*094c*/ 	.byte	0x04, 0x1e
        /*094e*/ 	.short	(.L_54 - .L_53)
.L_53:
        /*0950*/ 	.word	0x00000000


	//----- nvinfo : EIATTR_CBANK_PARAM_SIZE
	.align		4
.L_54:
        /*0954*/ 	.byte	0x03, 0x19
        /*0956*/ 	.short	0x0800


	//----- nvinfo : EIATTR_PARAM_CBANK
	.align		4
        /*0958*/ 	.byte	0x04, 0x0a
        /*095a*/ 	.short	(.L_56 - .L_55)
	.align		4
.L_55:
        /*095c*/ 	.word	index@(.nv.constant0._ZN7cutlass13device_kernelINS_4gemm6kernel13GemmUniversalIN4cute5tupleIJiiiiEEENS1_10collective13CollectiveMmaINS1_35MainloopSm100TmaUmmaWarpSpecializedILi2ELi2ELi4ENS5_IJNS4_1CILi1EEESB_SB_EEEEENS5_IJNSA_ILi64EEENSA_ILi256EEENSA_ILi128EEEEEENS_12float_e5m2_tENS5_IJlSB_lEEESI_SJ_NS4_8TiledMMAINS4_8MMA_AtomIJNS4_10MMA_TraitsINS4_19SM100_MMA_F8F6F4_SSEJSI_SI_fSE_SF_NS4_17integral_constantINS4_4UMMA5MajorELSQ_0EEESR_NSO_INSP_7ScaleInELSS_0EEEST_EEEEEENS4_6LayoutISC_NS5_IJNSA_ILi0EEESX_SX_EEEEENS5_IJNS4_10UnderscoreES10_S10_EEEEENS4_13SM90_TMA_LOADENS4_14ComposedLayoutINS4_7SwizzleILi3ELi4ELi3EEENS4_18smem_ptr_flag_bitsILi8EEENSW_INS5_IJNSA_ILi8EEESG_EEENS5_IJSG_SB_EEEEEEEvNS4_8identityES13_S1D_vS1E_EENS_8epilogue10collective18CollectiveEpilogueINS1G_23Sm100TmaWarpSpecializedILi4ELi2ELi32ELb0ELb0EEEJSH_NS5_IJNSW_ISE_SB_EES1L_EEESI_SJ_SI_SJ_NS1G_6fusion15FusionCallbacksIS1K_NS1N_17LinearCombinationISI_fSI_fLNS_15FloatRoundStyleE2EEESH_S1M_JEEENS4_5SM1004TMEM4LOAD26SM100_TMEM_LOAD_16dp32b32xES13_NS14_INS15_ILi2ELi4ELi3EEES18_NSW_INS5_IJS19_SE_EEENS5_IJSE_SB_EEEEEEENS4_39AutoVectorizingCopyWithAssumedAlignmentILi128EEENS4_14SM90_TMA_STOREES21_S23_S23_EEEvvEEEEvNT_6ParamsE)
        /*0960*/ 	.short	0x0380
        /*0962*/ 	.short	0x0800


	//----- nvinfo : EIATTR_SW_WAR
	.align		4
.L_56:
        /*0964*/ 	.byte	0x04, 0x36
        /*0966*/ 	.short	(.L_58 - .L_57)
.L_57:
        /*0968*/ 	.word	0x00000008
.L_58:


//--------------------- .nv.callgraph             --------------------------
	.section	.nv.callgraph,"",@"SHT_CUDA_CALLGRAPH"
	.align	4
	.sectionentsize	8
	.align		4
        /*0000*/ 	.word	0x00000000
	.align		4
        /*0004*/ 	.word	0xffffffff
	.align		4
        /*0008*/ 	.word	index@(_ZN7cutlass13device_kernelINS_4gemm6kernel13GemmUniversalIN4cute5tupleIJiiiiEEENS1_10collective13CollectiveMmaINS1_35MainloopSm100TmaUmmaWarpSpecializedILi2ELi2ELi4ENS5_IJNS4_1CILi1EEESB_SB_EEEEENS5_IJNSA_ILi64EEENSA_ILi256EEENSA_ILi128EEEEEENS_12float_e5m2_tENS5_IJlSB_lEEESI_SJ_NS4_8TiledMMAINS4_8MMA_AtomIJNS4_10MMA_TraitsINS4_19SM100_MMA_F8F6F4_SSEJSI_SI_fSE_SF_NS4_17integral_constantINS4_4UMMA5MajorELSQ_0EEESR_NSO_INSP_7ScaleInELSS_0EEEST_EEEEEENS4_6LayoutISC_NS5_IJNSA_ILi0EEESX_SX_EEEEENS5_IJNS4_10UnderscoreES10_S10_EEEEENS4_13SM90_TMA_LOADENS4_14ComposedLayoutINS4_7SwizzleILi3ELi4ELi3EEENS4_18smem_ptr_flag_bitsILi8EEENSW_INS5_IJNSA_ILi8EEESG_EEENS5_IJSG_SB_EEEEEEEvNS4_8identityES13_S1D_vS1E_EENS_8epilogue10collective18CollectiveEpilogueINS1G_23Sm100TmaWarpSpecializedILi4ELi2ELi32ELb0ELb0EEEJSH_NS5_IJNSW_ISE_SB_EES1L_EEESI_SJ_SI_SJ_NS1G_6fusion15FusionCallbacksIS1K_NS1N_17LinearCombinationISI_fSI_fLNS_15FloatRoundStyleE2EEESH_S1M_JEEENS4_5SM1004TMEM4LOAD26SM100_TMEM_LOAD_16dp32b32xES13_NS14_INS15_ILi2ELi4ELi3EEES18_NSW_INS5_IJS19_SE_EEENS5_IJSE_SB_EEEEEEENS4_39AutoVectorizingCopyWithAssumedAlignmentILi128EEENS4_14SM90_TMA_STOREES21_S23_S23_EEEvvEEEEvNT_6ParamsE)
	.align		4
        /*000c*/ 	.word	index@(__assertfail)
	.align		4
        /*0010*/ 	.word	0x00000000
	.align		4
        /*0014*/ 	.word	0xfffffffe
	.align		4
        /*0018*/ 	.word	0x00000000
	.align		4
        /*001c*/ 	.word	0xfffffffd
	.align		4
        /*0020*/ 	.word	0x00000000
	.align		4
        /*0024*/ 	.word	0xfffffffc


//--------------------- .nv.constant4             --------------------------
	.section	.nv.constant4,"a",@progbits
	.align	8
	.align		8
.nv.constant4:
        /*0000*/ 	.dword	__assertfail
	.align		8
        /*0008*/ 	.dword	__unnamed_1
	.align		8
        /*0010*/ 	.dword	__unnamed_2
	.align		8
        /*0018*/ 	.dword	__unnamed_3
	.align		8
        /*0020*/ 	.dword	_ZN40_INTERNAL_bd81036f_4_k_cu_d8835064_313724cuda3std3__45__cpo5beginE
	.align		8
        /*0028*/ 	.dword	_ZN40_INTERNAL_bd81036f_4_k_cu_d8835064_313724cuda3std3__45__cpo3endE
	.align		8
        /*0030*/ 	.dword	_ZN40_INTERNAL_bd81036f_4_k_cu_d8835064_313724cuda3std3__45__cpo6cbeginE
	.align		8
        /*0038*/ 	.dword	_ZN40_INTERNAL_bd81036f_4_k_cu_d8835064_313724cuda3std3__45__cpo4cendE
	.align		8
        /*0040*/ 	.dword	_ZN40_INTERNAL_bd81036f_4_k_cu_d8835064_313724cuda3std3__442_GLOBAL__N__bd81036f_4_k_cu_d8835064_313726ignoreE
	.align		8
        /*0048*/ 	.dword	_ZN40_INTERNAL_bd81036f_4_k_cu_d8835064_313724cuda3std3__419piecewise_constructE
	.align		8
        /*0050*/ 	.dword	_ZN40_INTERNAL_bd81036f_4_k_cu_d8835064_313724cuda3std3__48in_placeE
	.align		8
        /*0058*/ 	.dword	_ZN40_INTERNAL_bd81036f_4_k_cu_d8835064_313724cuda3std6ranges3__45__cpo4swapE
	.align		8
        /*0060*/ 	.dword	_ZN40_INTERNAL_bd81036f_4_k_cu_d8835064_313724cuda3std6ranges3__45__cpo9iter_moveE
	.align		8
        /*0068*/ 	.dword	_ZN40_INTERNAL_bd81036f_4_k_cu_d8835064_313724cute7productE
	.align		8
        /*0070*/ 	.dword	_ZN40_INTERNAL_bd81036f_4_k_cu_d8835064_313724cute1_E
	.align		8
        /*0078*/ 	.dword	$str$25
	.align		8
        /*0080*/ 	.dword	$str$26
	.align		8
        /*0088*/ 	.dword	$str$27
	.align		8
        /*0090*/ 	.dword	$str$28


//--------------------- .text._ZN7cutlass13device_kernelINS_4gemm6kernel13GemmUniversalIN4cute5tupleIJiiiiEEENS1_10collective13CollectiveMmaINS1_35MainloopSm100TmaUmmaWarpSpecializedILi2ELi2ELi4ENS5_IJNS4_1CILi1EEESB_SB_EEEEENS5_IJNSA_ILi64EEENSA_ILi256EEENSA_ILi128EEEEEENS_12float_e5m2_tENS5_IJlSB_lEEESI_SJ_NS4_8TiledMMAINS4_8MMA_AtomIJNS4_10MMA_TraitsINS4_19SM100_MMA_F8F6F4_SSEJSI_SI_fSE_SF_NS4_17integral_constantINS4_4UMMA5MajorELSQ_0EEESR_NSO_INSP_7ScaleInELSS_0EEEST_EEEEEENS4_6LayoutISC_NS5_IJNSA_ILi0EEESX_SX_EEEEENS5_IJNS4_10UnderscoreES10_S10_EEEEENS4_13SM90_TMA_LOADENS4_14ComposedLayoutINS4_7SwizzleILi3ELi4ELi3EEENS4_18smem_ptr_flag_bitsILi8EEENSW_INS5_IJNSA_ILi8EEESG_EEENS5_IJSG_SB_EEEEEEEvNS4_8identityES13_S1D_vS1E_EENS_8epilogue10collective18CollectiveEpilogueINS1G_23Sm100TmaWarpSpecializedILi4ELi2ELi32ELb0ELb0EEEJSH_NS5_IJNSW_ISE_SB_EES1L_EEESI_SJ_SI_SJ_NS1G_6fusion15FusionCallbacksIS1K_NS1N_17LinearCombinationISI_fSI_fLNS_15FloatRoundStyleE2EEESH_S1M_JEEENS4_5SM1004TMEM4LOAD26SM100_TMEM_LOAD_16dp32b32xES13_NS14_INS15_ILi2ELi4ELi3EEES18_NSW_INS5_IJS19_SE_EEENS5_IJSE_SB_EEEEEEENS4_39AutoVectorizingCopyWithAssumedAlignmentILi128EEENS4_14SM90_TMA_STOREES21_S23_S23_EEEvvEEEEvNT_6ParamsE --------------------------
	.section	.text._ZN7cutlass13device_kernelINS_4gemm6kernel13GemmUniversalIN4cute5tupleIJiiiiEEENS1_10collective13CollectiveMmaINS1_35MainloopSm100TmaUmmaWarpSpecializedILi2ELi2ELi4ENS5_IJNS4_1CILi1EEESB_SB_EEEEENS5_IJNSA_ILi64EEENSA_ILi256EEENSA_ILi128EEEEEENS_12float_e5m2_tENS5_IJlSB_lEEESI_SJ_NS4_8TiledMMAINS4_8MMA_AtomIJNS4_10MMA_TraitsINS4_19SM100_MMA_F8F6F4_SSEJSI_SI_fSE_SF_NS4_17integral_constantINS4_4UMMA5MajorELSQ_0EEESR_NSO_INSP_7ScaleInELSS_0EEEST_EEEEEENS4_6LayoutISC_NS5_IJNSA_ILi0EEESX_SX_EEEEENS5_IJNS4_10UnderscoreES10_S10_EEEEENS4_13SM90_TMA_LOADENS4_14ComposedLayoutINS4_7SwizzleILi3ELi4ELi3EEENS4_18smem_ptr_flag_bitsILi8EEENSW_INS5_IJNSA_ILi8EEESG_EEENS5_IJSG_SB_EEEEEEEvNS4_8identityES13_S1D_vS1E_EENS_8epilogue10collective18CollectiveEpilogueINS1G_23Sm100TmaWarpSpecializedILi4ELi2ELi32ELb0ELb0EEEJSH_NS5_IJNSW_ISE_SB_EES1L_EEESI_SJ_SI_SJ_NS1G_6fusion15FusionCallbacksIS1K_NS1N_17LinearCombinationISI_fSI_fLNS_15FloatRoundStyleE2EEESH_S1M_JEEENS4_5SM1004TMEM4LOAD26SM100_TMEM_LOAD_16dp32b32xES13_NS14_INS15_ILi2ELi4ELi3EEES18_NSW_INS5_IJS19_SE_EEENS5_IJSE_SB_EEEEEEENS4_39AutoVectorizingCopyWithAssumedAlignmentILi128EEENS4_14SM90_TMA_STOREES21_S23_S23_EEEvvEEEEvNT_6ParamsE,"ax",@progbits
	.align	128
.text._ZN7cutlass13device_kernelINS_4gemm6kernel13GemmUniversalIN4cute5tupleIJiiiiEEENS1_10collective13CollectiveMmaINS1_35MainloopSm100TmaUmmaWarpSpecializedILi2ELi2ELi4ENS5_IJNS4_1CILi1EEESB_SB_EEEEENS5_IJNSA_ILi64EEENSA_ILi256EEENSA_ILi128EEEEEENS_12float_e5m2_tENS5_IJlSB_lEEESI_SJ_NS4_8TiledMMAINS4_8MMA_AtomIJNS4_10MMA_TraitsINS4_19SM100_MMA_F8F6F4_SSEJSI_SI_fSE_SF_NS4_17integral_constantINS4_4UMMA5MajorELSQ_0EEESR_NSO_INSP_7ScaleInELSS_0EEEST_EEEEEENS4_6LayoutISC_NS5_IJNSA_ILi0EEESX_SX_EEEEENS5_IJNS4_10UnderscoreES10_S10_EEEEENS4_13SM90_TMA_LOADENS4_14ComposedLayoutINS4_7SwizzleILi3ELi4ELi3EEENS4_18smem_ptr_flag_bitsILi8EEENSW_INS5_IJNSA_ILi8EEESG_EEENS5_IJSG_SB_EEEEEEEvNS4_8identityES13_S1D_vS1E_EENS_8epilogue10collective18CollectiveEpilogueINS1G_23Sm100TmaWarpSpecializedILi4ELi2ELi32ELb0ELb0EEEJSH_NS5_IJNSW_ISE_SB_EES1L_EEESI_SJ_SI_SJ_NS1G_6fusion15FusionCallbacksIS1K_NS1N_17LinearCombinationISI_fSI_fLNS_15FloatRoundStyleE2EEESH_S1M_JEEENS4_5SM1004TMEM4LOAD26SM100_TMEM_LOAD_16dp32b32xES13_NS14_INS15_ILi2ELi4ELi3EEES18_NSW_INS5_IJS19_SE_EEENS5_IJSE_SB_EEEEEEENS4_39AutoVectorizingCopyWithAssumedAlignmentILi128EEENS4_14SM90_TMA_STOREES21_S23_S23_EEEvvEEEEvNT_6ParamsE:
        .type           _ZN7cutlass13device_kernelINS_4gemm6kernel13GemmUniversalIN4cute5tupleIJiiiiEEENS1_10collective13CollectiveMmaINS1_35MainloopSm100TmaUmmaWarpSpecializedILi2ELi2ELi4ENS5_IJNS4_1CILi1EEESB_SB_EEEEENS5_IJNSA_ILi64EEENSA_ILi256EEENSA_ILi128EEEEEENS_12float_e5m2_tENS5_IJlSB_lEEESI_SJ_NS4_8TiledMMAINS4_8MMA_AtomIJNS4_10MMA_TraitsINS4_19SM100_MMA_F8F6F4_SSEJSI_SI_fSE_SF_NS4_17integral_constantINS4_4UMMA5MajorELSQ_0EEESR_NSO_INSP_7ScaleInELSS_0EEEST_EEEEEENS4_6LayoutISC_NS5_IJNSA_ILi0EEESX_SX_EEEEENS5_IJNS4_10UnderscoreES10_S10_EEEEENS4_13SM90_TMA_LOADENS4_14ComposedLayoutINS4_7SwizzleILi3ELi4ELi3EEENS4_18smem_ptr_flag_bitsILi8EEENSW_INS5_IJNSA_ILi8EEESG_EEENS5_IJSG_SB_EEEEEEEvNS4_8identityES13_S1D_vS1E_EENS_8epilogue10collective18CollectiveEpilogueINS1G_23Sm100TmaWarpSpecializedILi4ELi2ELi32ELb0ELb0EEEJSH_NS5_IJNSW_ISE_SB_EES1L_EEESI_SJ_SI_SJ_NS1G_6fusion15FusionCallbacksIS1K_NS1N_17LinearCombinationISI_fSI_fLNS_15FloatRoundStyleE2EEESH_S1M_JEEENS4_5SM1004TMEM4LOAD26SM100_TMEM_LOAD_16dp32b32xES13_NS14_INS15_ILi2ELi4ELi3EEES18_NSW_INS5_IJS19_SE_EEENS5_IJSE_SB_EEEEEEENS4_39AutoVectorizingCopyWithAssumedAlignmentILi128EEENS4_14SM90_TMA_STOREES21_S23_S23_EEEvvEEEEvNT_6ParamsE,@function
        .size           _ZN7cutlass13device_kernelINS_4gemm6kernel13GemmUniversalIN4cute5tupleIJiiiiEEENS1_10collective13CollectiveMmaINS1_35MainloopSm100TmaUmmaWarpSpecializedILi2ELi2ELi4ENS5_IJNS4_1CILi1EEESB_SB_EEEEENS5_IJNSA_ILi64EEENSA_ILi256EEENSA_ILi128EEEEEENS_12float_e5m2_tENS5_IJlSB_lEEESI_SJ_NS4_8TiledMMAINS4_8MMA_AtomIJNS4_10MMA_TraitsINS4_19SM100_MMA_F8F6F4_SSEJSI_SI_fSE_SF_NS4_17integral_constantINS4_4UMMA5MajorELSQ_0EEESR_NSO_INSP_7ScaleInELSS_0EEEST_EEEEEENS4_6LayoutISC_NS5_IJNSA_ILi0EEESX_SX_EEEEENS5_IJNS4_10UnderscoreES10_S10_EEEEENS4_13SM90_TMA_LOADENS4_14ComposedLayoutINS4_7SwizzleILi3ELi4ELi3EEENS4_18smem_ptr_flag_bitsILi8EEENSW_INS5_IJNSA_ILi8EEESG_EEENS5_IJSG_SB_EEEEEEEvNS4_8identityES13_S1D_vS1E_EENS_8epilogue10collective18CollectiveEpilogueINS1G_23Sm100TmaWarpSpecializedILi4ELi2ELi32ELb0ELb0EEEJSH_NS5_IJNSW_ISE_SB_EES1L_EEESI_SJ_SI_SJ_NS1G_6fusion15FusionCallbacksIS1K_NS1N_17LinearCombinationISI_fSI_fLNS_15FloatRoundStyleE2EEESH_S1M_JEEENS4_5SM1004TMEM4LOAD26SM100_TMEM_LOAD_16dp32b32xES13_NS14_INS15_ILi2ELi4ELi3EEES18_NSW_INS5_IJS19_SE_EEENS5_IJSE_SB_EEEEEEENS4_39AutoVectorizingCopyWithAssumedAlignmentILi128EEENS4_14SM90_TMA_STOREES21_S23_S23_EEEvvEEEEvNT_6ParamsE,(.L_x_164 - _ZN7cutlass13device_kernelINS_4gemm6kernel13GemmUniversalIN4cute5tupleIJiiiiEEENS1_10collective13CollectiveMmaINS1_35MainloopSm100TmaUmmaWarpSpecializedILi2ELi2ELi4ENS5_IJNS4_1CILi1EEESB_SB_EEEEENS5_IJNSA_ILi64EEENSA_ILi256EEENSA_ILi128EEEEEENS_12float_e5m2_tENS5_IJlSB_lEEESI_SJ_NS4_8TiledMMAINS4_8MMA_AtomIJNS4_10MMA_TraitsINS4_19SM100_MMA_F8F6F4_SSEJSI_SI_fSE_SF_NS4_17integral_constantINS4_4UMMA5MajorELSQ_0EEESR_NSO_INSP_7ScaleInELSS_0EEEST_EEEEEENS4_6LayoutISC_NS5_IJNSA_ILi0EEESX_SX_EEEEENS5_IJNS4_10UnderscoreES10_S10_EEEEENS4_13SM90_TMA_LOADENS4_14ComposedLayoutINS4_7SwizzleILi3ELi4ELi3EEENS4_18smem_ptr_flag_bitsILi8EEENSW_INS5_IJNSA_ILi8EEESG_EEENS5_IJSG_SB_EEEEEEEvNS4_8identityES13_S1D_vS1E_EENS_8epilogue10collective18CollectiveEpilogueINS1G_23Sm100TmaWarpSpecializedILi4ELi2ELi32ELb0ELb0EEEJSH_NS5_IJNSW_ISE_SB_EES1L_EEESI_SJ_SI_SJ_NS1G_6fusion15FusionCallbacksIS1K_NS1N_17LinearCombinationISI_fSI_fLNS_15FloatRoundStyleE2EEESH_S1M_JEEENS4_5SM1004TMEM4LOAD26SM100_TMEM_LOAD_16dp32b32xES13_NS14_INS15_ILi2ELi4ELi3EEES18_NSW_INS5_IJS19_SE_EEENS5_IJSE_SB_EEEEEEENS4_39AutoVectorizingCopyWithAssumedAlignmentILi128EEENS4_14SM90_TMA_STOREES21_S23_S23_EEEvvEEEEvNT_6ParamsE)
        .other          _ZN7cutlass13device_kernelINS_4gemm6kernel13GemmUniversalIN4cute5tupleIJiiiiEEENS1_10collective13CollectiveMmaINS1_35MainloopSm100TmaUmmaWarpSpecializedILi2ELi2ELi4ENS5_IJNS4_1CILi1EEESB_SB_EEEEENS5_IJNSA_ILi64EEENSA_ILi256EEENSA_ILi128EEEEEENS_12float_e5m2_tENS5_IJlSB_lEEESI_SJ_NS4_8TiledMMAINS4_8MMA_AtomIJNS4_10MMA_TraitsINS4_19SM100_MMA_F8F6F4_SSEJSI_SI_fSE_SF_NS4_17integral_constantINS4_4UMMA5MajorELSQ_0EEESR_NSO_INSP_7ScaleInELSS_0EEEST_EEEEEENS4_6LayoutISC_NS5_IJNSA_ILi0EEESX_SX_EEEEENS5_IJNS4_10UnderscoreES10_S10_EEEEENS4_13SM90_TMA_LOADENS4_14ComposedLayoutINS4_7SwizzleILi3ELi4ELi3EEENS4_18smem_ptr_flag_bitsILi8EEENSW_INS5_IJNSA_ILi8EEESG_EEENS5_IJSG_SB_EEEEEEEvNS4_8identityES13_S1D_vS1E_EENS_8epilogue10collective18CollectiveEpilogueINS1G_23Sm100TmaWarpSpecializedILi4ELi2ELi32ELb0ELb0EEEJSH_NS5_IJNSW_ISE_SB_EES1L_EEESI_SJ_SI_SJ_NS1G_6fusion15FusionCallbacksIS1K_NS1N_17LinearCombinationISI_fSI_fLNS_15FloatRoundStyleE2EEESH_S1M_JEEENS4_5SM1004TMEM4LOAD26SM100_TMEM_LOAD_16dp32b32xES13_NS14_INS15_ILi2ELi4ELi3EEES18_NSW_INS5_IJS19_SE_EEENS5_IJSE_SB_EEEEEEENS4_39AutoVectorizingCopyWithAssumedAlignmentILi128EEENS4_14SM90_TMA_STOREES21_S23_S23_EEEvvEEEEvNT_6ParamsE,@"STO_CUDA_ENTRY STV_DEFAULT"
_ZN7cutlass13device_kernelINS_4gemm6kernel13GemmUniversalIN4cute5tupleIJiiiiEEENS1_10collective13CollectiveMmaINS1_35MainloopSm100TmaUmmaWarpSpecializedILi2ELi2ELi4ENS5_IJNS4_1CILi1EEESB_SB_EEEEENS5_IJNSA_ILi64EEENSA_ILi256EEENSA_ILi128EEEEEENS_12float_e5m2_tENS5_IJlSB_lEEESI_SJ_NS4_8TiledMMAINS4_8MMA_AtomIJNS4_10MMA_TraitsINS4_19SM100_MMA_F8F6F4_SSEJSI_SI_fSE_SF_NS4_17integral_constantINS4_4UMMA5MajorELSQ_0EEESR_NSO_INSP_7ScaleInELSS_0EEEST_EEEEEENS4_6LayoutISC_NS5_IJNSA_ILi0EEESX_SX_EEEEENS5_IJNS4_10UnderscoreES10_S10_EEEEENS4_13SM90_TMA_LOADENS4_14ComposedLayoutINS4_7SwizzleILi3ELi4ELi3EEENS4_18smem_ptr_flag_bitsILi8EEENSW_INS5_IJNSA_ILi8EEESG_EEENS5_IJSG_SB_EEEEEEEvNS4_8identityES13_S1D_vS1E_EENS_8epilogue10collective18CollectiveEpilogueINS1G_23Sm100TmaWarpSpecializedILi4ELi2ELi32ELb0ELb0EEEJSH_NS5_IJNSW_ISE_SB_EES1L_EEESI_SJ_SI_SJ_NS1G_6fusion15FusionCallbacksIS1K_NS1N_17LinearCombinationISI_fSI_fLNS_15FloatRoundStyleE2EEESH_S1M_JEEENS4_5SM1004TMEM4LOAD26SM100_TMEM_LOAD_16dp32b32xES13_NS14_INS15_ILi2ELi4ELi3EEES18_NSW_INS5_IJS19_SE_EEENS5_IJSE_SB_EEEEEEENS4_39AutoVectorizingCopyWithAssumedAlignmentILi128EEENS4_14SM90_TMA_STOREES21_S23_S23_EEEvvEEEEvNT_6ParamsE:
[----:B------:R-:W1:Y:S01]  /*0000*/  LDC R1, c[0x0][0x37c] ;  /* 0x0000df00ff017b82 */ /* 0x000e620000000800 */
[----:B------:R-:W2:Y:S01]  /*0010*/  S2R R108, SR_TID.X ;  /* 0x00000000006c7919 */ /* 0x000ea20000002100 */
[----:B------:R-:W3:Y:S01]  /*0020*/  LDCU.64 UR4, c[0x0][0x890] ;  /* 0x00011200ff0477ac */ /* 0x000ee20008000a00 */
[----:B------:R-:W-:Y:S02]  /*0030*/  PRMT R96, RZ, 0x7610, R96 ;  /* 0x00007610ff607816 */ /* 0x000fe40000000060 */
[----:B------:R-:W-:Y:S01]  /*0040*/  ELECT P5, URZ, PT ;  /* 0x0000000000ff782f */ /* 0x000fe200038a0000 */
[----:B------:R-:W4:Y:S01]  /*0050*/  LDCU.64 UR46, c[0x0][0x358] ;  /* 0x00006b00ff2e77ac */ /* 0x000f220008000a00 */
[----:B---3--:R-:W-:-:S04]  /*0060*/  UISETP.NE.U32.AND UP0, UPT, UR4, URZ, UPT ;  /* 0x000000ff0400728c */ /* 0x008fc8000bf05070 */
[----:B------:R-:W-:Y:S01]  /*0070*/  UISETP.NE.AND.EX UP0, UPT, UR5, URZ, UPT, UP0 ;  /* 0x000000ff0500728c */ /* 0x000fe2000bf05300 */
[----:B--2---:R-:W-:-:S05]  /*0080*/  SHF.R.U32.HI R101, RZ, 0x5, R108 ;  /* 0x00000005ff657819 */ /* 0x004fca000001166c */
[----:B------:R-:W2:Y:S02]  /*0090*/  SHFL.IDX PT, R0, R101, RZ, 0x1f ;  /* 0x00001fff65007589 */ /* 0x000ea400000e0000 */
[----:B--2---:R-:W-:Y:S01]  /*00a0*/  R2UR UR8, R0 ;  /* 0x00000000000872ca */ /* 0x004fe200000e0000 */
[----:B-1--4-:R-:W-:-:S14]  /*00b0*/  BRA.U UP0, `(.L_x_0) ;  /* 0x00000001002c7547 */ /* 0x012fdc000b800000 */
[----:B------:R-:W1:Y:S02]  /*00c0*/  LDCU.64 UR6, c[0x0][0x888] ;  /* 0x00011100ff0677ac */ /* 0x000e640008000a00 */
[----:B-1----:R-:W-:-:S04]  /*00d0*/  UISETP.NE.U32.AND UP0, UPT, UR6, URZ, UPT ;  /* 0x000000ff0600728c */ /* 0x002fc8000bf05070 */
[----:B------:R-:W-:-:S09]  /*00e0*/  UISETP.NE.AND.EX UP0, UPT, UR7, URZ, UPT, UP0 ;  /* 0x000000ff0700728c */ /* 0x000fd2000bf05300 */
[----:B------:R-:W-:Y:S05]  /*00f0*/  BRA.U !UP0, `(.L_x_1) ;  /* 0x0000000108107547 */ /* 0x000fea000b800000 */
[----:B------:R-:W1:Y:S02]  /*0100*/  LDC.64 R2, c[0x0][0x888] ;  /* 0x00022200ff027b82 */ /* 0x000e640000000a00 */
[----:B-1----:R1:W5:Y:S01]  /*0110*/  LDG.E R49, desc[UR46][R2.64] ;  /* 0x0000002e02317981 */ /* 0x002362000c1e1900 */
[----:B------:R-:W-:Y:S01]  /*0120*/  HFMA2 R96, -RZ, RZ, 0, 5.9604644775390625e-08 ;  /* 0x00000001ff607431 */ /* 0x000fe200000001ff */
[----:B------:R-:W-:Y:S05]  /*0130*/  BRA `(.L_x_0) ;  /* 0x00000000000c7947 */ /* 0x000fea0003800000 */
.L_x_1:
[----:B------:R-:W1:Y:S01]  /*0140*/  LDCU UR6, c[0x0][0x880] ;  /* 0x00011000ff0677ac */ /* 0x000e620008000800 */
[----:B------:R-:W-:Y:S01]  /*0150*/  HFMA2 R96, -RZ, RZ, 0, 5.9604644775390625e-08 ;  /* 0x00000001ff607431 */ /* 0x000fe200000001ff */
[----:B-1----:R-:W-:-:S07]  /*0160*/  MOV R49, UR6 ;  /* 0x0000000600317c02 */ /* 0x002fce0008000f00 */
.L_x_0:
[----:B------:R-:W2:Y:S02]  /*0170*/  LDCU.64 UR6, c[0x0][0x8b0] ;  /* 0x00011600ff0677ac */ /* 0x000ea40008000a00 */
[----:B--2---:R-:W-:-:S04]  /*0180*/  UISETP.NE.U32.AND UP0, UPT, UR6, URZ, UPT ;  /* 0x000000ff0600728c */ /* 0x004fc8000bf05070 */
[----:B------:R-:W-:-:S09]  /*0190*/  UISETP.NE.AND.EX UP0, UPT, UR7, URZ, UPT, UP0 ;  /* 0x000000ff0700728c */ /* 0x000fd2000bf05300 */
[----:B------:R-:W-:Y:S05]  /*01a0*/  BRA.U UP0, `(.L_x_2) ;  /* 0x0000000100247547 */ /* 0x000fea000b800000 */
[----:B------:R-:W2:Y:S02]  /*01b0*/  LDCU.64 UR6, c[0x0][0x8a8] ;  /* 0x00011500ff0677ac */ /* 0x000ea40008000a00 */
[----:B--2---:R-:W-:-:S04]  /*01c0*/  UISETP.NE.U32.AND UP0, UPT, UR6, URZ, UPT ;  /* 0x000000ff0600728c */ /* 0x004fc8000bf05070 */
[----:B------:R-:W-:-:S09]  /*01d0*/  UISETP.NE.AND.EX UP0, UPT, UR7, URZ, UPT, UP0 ;  /* 0x000000ff0700728c */ /* 0x000fd2000bf05300 */
[----:B------:R-:W-:Y:S05]  /*01e0*/  BRA.U !UP0, `(.L_x_3) ;  /* 0x00000001080c7547 */ /* 0x000fea000b800000 */
[----:B-1----:R-:W1:Y:S02]  /*01f0*/  LDC.64 R2, c[0x0][0x8a8] ;  /* 0x00022a00ff027b82 */ /* 0x002e640000000a00 */
[----:B-1----:R2:W5:Y:S01]  /*0200*/  LDG.E R47, desc[UR46][R2.64] ;  /* 0x0000002e022f7981 */ /* 0x002562000c1e1900 */
[----:B------:R-:W-:Y:S05]  /*0210*/  BRA `(.L_x_2) ;  /* 0x0000000000087947 */ /* 0x000fea0003800000 */
.L_x_3:
[----:B------:R-:W2:Y:S02]  /*0220*/  LDCU UR6, c[0x0][0x8a0] ;  /* 0x00011400ff0677ac */ /* 0x000ea40008000800 */
[----:B--2---:R-:W-:Y:S02]  /*0230*/  MOV R47, UR6 ;  /* 0x00000006002f7c02 */ /* 0x004fe40008000f00 */
.L_x_2:
[----:B------:R-:W-:Y:S01]  /*0240*/  IMAD.U32 R0, RZ, RZ, UR8 ;  /* 0x00000008ff007e24 */ /* 0x000fe2000f8e00ff */
[----:B------:R-:W-:Y:S04]  /*0250*/  BSSY.RECONVERGENT B0, `(.L_x_4) ;  /* 0x000000c000007945 */ /* 0x000fe80003800200 */
[C---:B------:R-:W-:Y:S02]  /*0260*/  ISETP.NE.OR P1, PT, R0.reuse, 0x1, !P5 ;  /* 0x000000010000780c */ /* 0x040fe40006f25670 */
[----:B------:R-:W-:-:S11]  /*0270*/  ISETP.NE.OR P0, PT, R0, 0x3, !P5 ;  /* 0x000000030000780c */ /* 0x000fd60006f05670 */
[----:B------:R-:W-:Y:S05]  /*0280*/  @P1 BRA `(.L_x_5) ;  /* 0x0000000000201947 */ /* 0x000fea0003800000 */
[----:B------:R-:W3:Y:S02]  /*0290*/  LDCU.64 UR6, c[0x0][0x348] ;  /* 0x00006900ff0677ac */ /* 0x000ee40008000a00 */
[----:B---3--:R-:W-:Y:S02]  /*02a0*/  UIADD3 UR10, UP1, UPT, UR6, 0x80, URZ ;  /* 0x00000080060a7890 */ /* 0x008fe4000ff3e0ff */
[----:B------:R-:W-:Y:S02]  /*02b0*/  UIADD3 UR6, UP0, UPT, UR6, 0x180, URZ ;  /* 0x0000018006067890 */ /* 0x000fe4000ff1e0ff */
[----:B------:R-:W-:Y:S02]  /*02c0*/  UIADD3.X UR11, UPT, UPT, URZ, UR7, URZ, UP1, !UPT ;  /* 0x00000007ff0b7290 */ /* 0x000fe40008ffe4ff */
[----:B------:R-:W-:-:S07]  /*02d0*/  UIADD3.X UR7, UPT, UPT, URZ, UR7, URZ, UP0, !UPT ;  /* 0x00000007ff077290 */ /* 0x000fce00087fe4ff */
[----:B------:R3:W-:Y:S02]  /*02e0*/  UTMACCTL.PF [UR10] ;  /* 0x000000000a0079b9 */ /* 0x0007e40008040000 */
[----:B------:R3:W-:Y:S02]  /*02f0*/  UTMACCTL.PF [UR6] ;  /* 0x00000000060079b9 */ /* 0x0007e40008040000 */
[----:B---3--:R-:W-:Y:S01]  /*0300*/  NOP ;  /* 0x0000000000007918 */ /* 0x008fe20000000000 */
.L_x_5:
[----:B------:R-:W-:Y:S05]  /*0310*/  BSYNC.RECONVERGENT B0 ;  /* 0x0000000000007941 */ /* 0x000fea0003800200 */
.L_x_4:
[----:B------:R-:W-:Y:S04]  /*0320*/  BSSY.RECONVERGENT B0, `(.L_x_6) ;  /* 0x000000a000007945 */ /* 0x000fe80003800200 */
        /* <DEDUP_REMOVED lines=9> */
.L_x_7:
[----:B------:R-:W-:Y:S05]  /*03c0*/  BSYNC.RECONVERGENT B0 ;  /* 0x0000000000007941 */ /* 0x000fea0003800200 */
.L_x_6:
[----:B------:R-:W3:Y:S01]  /*03d0*/  LDCU.64 UR6, c[0x0][0x888] ;  /* 0x00011100ff0677ac */ /* 0x000ee20008000a00 */
[----:B------:R-:W-:Y:S02]  /*03e0*/  UISETP.EQ.U32.AND UP1, UPT, UR4, URZ, UPT ;  /* 0x000000ff0400728c */ /* 0x000fe4000bf22070 */
[----:B------:R-:W-:Y:S02]  /*03f0*/  UPLOP3.LUT UP2, UPT, UPT, UPT, UPT, 0x80, 0x8 ;  /* 0x000000000008789c */ /* 0x000fe40003f4f070 */
[----:B---3--:R-:W-:-:S04]  /*0400*/  UISETP.NE.U32.AND UP0, UPT, UR6, URZ, UPT ;  /* 0x000000ff0600728c */ /* 0x008fc8000bf05070 */
[----:B------:R-:W-:-:S04]  /*0410*/  UISETP.NE.AND.EX UP0, UPT, UR7, URZ, UPT, UP0 ;  /* 0x000000ff0700728c */ /* 0x000fc8000bf05300 */
[----:B------:R-:W-:-:S04]  /*0420*/  UISETP.EQ.OR.EX UP3, UPT, UR5, URZ, !UP0, UP1 ;  /* 0x000000ff0500728c */ /* 0x000fc8000c762710 */
[----:B------:R-:W-:-:S05]  /*0430*/  UP2UR UR50, UPR, URZ, 0x8 ;  /* 0x00000008ff327883 */ /* 0x000fca0008000000 */
[----:B------:R-:W-:Y:S07]  /*0440*/  BRA.U !UP3, `(.L_x_8) ;  /* 0x000000010b207547 */ /* 0x000fee000b800000 */
[----:B------:R-:W-:Y:S01]  /*0450*/  UISETP.NE.U32.AND UP2, UPT, UR4, URZ, UPT ;  /* 0x000000ff0400728c */ /* 0x000fe2000bf45070 */
[----:B-----5:R-:W-:Y:S01]  /*0460*/  FSETP.NEU.AND P0, PT, R49, RZ, PT ;  /* 0x000000ff3100720b */ /* 0x020fe20003f0d000 */
[----:B------:R-:W-:Y:S02]  /*0470*/  USEL UR4, URZ, 0xffffffff, UP0 ;  /* 0xffffffffff047887 */ /* 0x000fe40008000000 */
[----:B------:R-:W-:-:S10]  /*0480*/  UISETP.NE.AND.EX UP2, UPT, UR5, URZ, UPT, UP2 ;  /* 0x000000ff0500728c */ /* 0x000fd4000bf45320 */
[----:B------:R-:W-:Y:S01]  /*0490*/  VOTEU.ANY UP1, P0 ;  /* 0x0000000000ff7886 */ /* 0x000fe20000020100 */
[----:B------:R-:W-:-:S04]  /*04a0*/  @!UP2 USEL UR4, URZ, 0xffffffff, UP1 ;  /* 0xffffffffff04a887 */ /* 0x000fc80008800000 */
[----:B------:R-:W-:-:S04]  /*04b0*/  ULOP3.LUT UR4, UR4, 0x1, URZ, 0xc0, !UPT ;  /* 0x0000000104047892 */ /* 0x000fc8000f8ec0ff */
[----:B------:R-:W-:-:S11]  /*04c0*/  UISETP.NE.U32.AND UP2, UPT, UR4, 0x1, UPT ;  /* 0x000000010400788c */ /* 0x000fd6000bf45070 */
.L_x_8:
[----:B-12---:R-:W1:Y:S01]  /*04d0*/  SHFL.IDX PT, R2, R101, RZ, 0x1f ;  /* 0x00001fff65027589 */ /* 0x006e6200000e0000 */
[----:B------:R-:W-:-:S04]  /*04e0*/  UISETP.NE.AND UP1, UPT, UR8, 0x2, UPT ;  /* 0x000000020800788c */ /* 0x000fc8000bf25270 */
[----:B------:R-:W-:Y:S01]  /*04f0*/  USEL UR6, URZ, 0x1, UP1 ;  /* 0x00000001ff067887 */ /* 0x000fe20008800000 */
[----:B-1----:R-:W-:-:S13]  /*0500*/  ISETP.NE.AND P0, PT, R2, RZ, PT ;  /* 0x000000ff0200720c */ /* 0x002fda0003f05270 */
[----:B------:R-:W-:Y:S05]  /*0510*/  @P0 BRA `(.L_x_9) ;  /* 0x0000000000380947 */ /* 0x000fea0003800000 */
[----:B------:R-:W1:Y:S01]  /*0520*/  S2UR UR5, SR_CgaCtaId ;  /* 0x00000000000579c3 */ /* 0x000e620000008800 */
[----:B------:R-:W-:Y:S01]  /*0530*/  UMOV UR7, 0x400 ;  /* 0x0000040000077882 */ /* 0x000fe20000000000 */
[----:B------:R-:W-:Y:S01]  /*0540*/  UMOV UR4, 0x1 ;  /* 0x0000000100047882 */ /* 0x000fe20000000000 */
[----:B------:R-:W-:Y:S01]  /*0550*/  ELECT P0, URZ, PT ;  /* 0x0000000000ff782f */ /* 0x000fe20003800000 */
[----:B------:R-:W-:-:S04]  /*0560*/  UIADD3 UR10, UPT, UPT, -UR4, 0x100000, URZ ;  /* 0x00100000040a7890 */ /* 0x000fc8000fffe1ff */
[----:B------:R-:W-:Y:S02]  /*0570*/  USHF.L.U32 UR11, UR10, 0xb, URZ ;  /* 0x0000000b0a0b7899 */ /* 0x000fe400080006ff */
[----:B------:R-:W-:Y:S02]  /*0580*/  USHF.L.U32 UR10, UR10, 0x1, URZ ;  /* 0x000000010a0a7899 */ /* 0x000fe400080006ff */
[----:B-1----:R-:W-:Y:S01]  /*0590*/  ULEA UR5, UR5, UR7, 0x18 ;  /* 0x0000000705057291 */ /* 0x002fe2000f8ec0ff */
[----:B------:R-:W1:Y:S11]  /*05a0*/  FENCE.VIEW.ASYNC.S ;  /* 0x00000000000073c6 */ /* 0x000e760000000000 */
[----:B-1----:R1:W2:Y:S01]  /*05b0*/  SYNCS.EXCH.64 URZ, [UR5], UR10 ;  /* 0x0000000a05ff75b2 */ /* 0x0022a20008000100 */
[----:B------:R1:W3:Y:S01]  /*05c0*/  SYNCS.EXCH.64 URZ, [UR5+0x10], UR10 ;  /* 0x0000100a05ff75b2 */ /* 0x0002e20008000100 */
[----:B------:R1:W4:Y:S01]  /*05d0*/  SYNCS.EXCH.64 URZ, [UR5+0x8], UR10 ;  /* 0x0000080a05ff75b2 */ /* 0x0003220008000100 */
[----:B------:R1:W1:Y:S01]  /*05e0*/  SYNCS.EXCH.64 URZ, [UR5+0x18], UR10 ;  /* 0x0000180a05ff75b2 */ /* 0x0002620008000100 */
[----:B------:R-:W-:Y:S01]  /*05f0*/  NOP ;  /* 0x0000000000007918 */ /* 0x000fe20000000000 */
.L_x_9:
[----:B------:R-:W2:Y:S01]  /*0600*/  SHFL.IDX PT, R2, R101, RZ, 0x1f ;  /* 0x00001fff65027589 */ /* 0x000ea200000e0000 */
[----:B------:R-:W-:Y:S01]  /*0610*/  NOP ;  /* 0x0000000000007918 */ /* 0x000fe20000000000 */
[----:B--2---:R-:W-:-:S13]  /*0620*/  ISETP.NE.AND P0, PT, R2, 0x1, PT ;  /* 0x000000010200780c */ /* 0x004fda0003f05270 */
[----:B------:R-:W-:Y:S05]  /*0630*/  @P0 BRA `(.L_x_10) ;  /* 0x0000000000580947 */ /* 0x000fea0003800000 */
[----:B------:R-:W2:Y:S01]  /*0640*/  S2UR UR7, SR_CgaCtaId ;  /* 0x00000000000779c3 */ /* 0x000ea20000008800 */
[----:B------:R-:W-:Y:S01]  /*0650*/  UMOV UR9, 0x400 ;  /* 0x0000040000097882 */ /* 0x000fe20000000000 */
[----:B-1----:R-:W-:Y:S01]  /*0660*/  UMOV UR5, 0x20 ;  /* 0x0000002000057882 */ /* 0x002fe20000000000 */
[----:B------:R-:W-:Y:S01]  /*0670*/  UMOV UR4, 0x80 ;  /* 0x0000008000047882 */ /* 0x000fe20000000000 */
[----:B------:R-:W-:-:S04]  /*0680*/  UIADD3 UR10, UPT, UPT, -UR5, 0x100000, URZ ;  /* 0x00100000050a7890 */ /* 0x000fc8000fffe1ff */
[----:B------:R-:W-:Y:S02]  /*0690*/  USHF.L.U32 UR11, UR10, 0xb, URZ ;  /* 0x0000000b0a0b7899 */ /* 0x000fe400080006ff */
[----:B------:R-:W-:Y:S02]  /*06a0*/  USHF.L.U32 UR10, UR10, 0x1, URZ ;  /* 0x000000010a0a7899 */ /* 0x000fe400080006ff */
[----:B------:R-:W-:-:S04]  /*06b0*/  UIADD3 UR4, UPT, UPT, -UR4, 0x100000, URZ ;  /* 0x0010000004047890 */ /* 0x000fc8000fffe1ff */
[----:B------:R-:W-:Y:S02]  /*06c0*/  USHF.L.U32 UR5, UR4, 0xb, URZ ;  /* 0x0000000b04057899 */ /* 0x000fe400080006ff */
[----:B------:R-:W-:Y:S01]  /*06d0*/  USHF.L.U32 UR4, UR4, 0x1, URZ ;  /* 0x0000000104047899 */ /* 0x000fe200080006ff */
[----:B------:R-:W-:Y:S01]  /*06e0*/  ELECT P0, URZ, PT ;  /* 0x0000000000ff782f */ /* 0x000fe20003800000 */
[----:B--2---:R-:W-:Y:S01]  /*06f0*/  ULEA UR7, UR7, UR9, 0x18 ;  /* 0x0000000907077291 */ /* 0x004fe2000f8ec0ff */
[----:B------:R-:W1:Y:S11]  /*0700*/  FENCE.VIEW.ASYNC.S ;  /* 0x00000000000073c6 */ /* 0x000e760000000000 */
[----:B-1----:R2:W1:Y:S01]  /*0710*/  SYNCS.EXCH.64 URZ, [UR7+0x20], UR10 ;  /* 0x0000200a07ff75b2 */ /* 0x0024620008000100 */
[----:B------:R2:W1:Y:S01]  /*0720*/  SYNCS.EXCH.64 URZ, [UR7+0x40], UR4 ;  /* 0x0000400407ff75b2 */ /* 0x0004620008000100 */
[----:B------:R2:W1:Y:S01]  /*0730*/  SYNCS.EXCH.64 URZ, [UR7+0x28], UR10 ;  /* 0x0000280a07ff75b2 */ /* 0x0004620008000100 */
[----:B------:R2:W1:Y:S01]  /*0740*/  SYNCS.EXCH.64 URZ, [UR7+0x48], UR4 ;  /* 0x0000480407ff75b2 */ /* 0x0004620008000100 */
[----:B------:R2:W1:Y:S01]  /*0750*/  SYNCS.EXCH.64 URZ, [UR7+0x30], UR10 ;  /* 0x0000300a07ff75b2 */ /* 0x0004620008000100 */
[----:B------:R2:W1:Y:S01]  /*0760*/  SYNCS.EXCH.64 URZ, [UR7+0x50], UR4 ;  /* 0x0000500407ff75b2 */ /* 0x0004620008000100 */
[----:B------:R2:W1:Y:S01]  /*0770*/  SYNCS.EXCH.64 URZ, [UR7+0x38], UR10 ;  /* 0x0000380a07ff75b2 */ /* 0x0004620008000100 */
[----:B------:R2:W1:Y:S02]  /*0780*/  SYNCS.EXCH.64 URZ, [UR7+0x58], UR4 ;  /* 0x0000580407ff75b2 */ /* 0x0004640008000100 */
[----:B--2---:R-:W-:Y:S01]  /*0790*/  NOP ;  /* 0x0000000000007918 */ /* 0x004fe20000000000 */
.L_x_10:
[----:B------:R-:W2:Y:S01]  /*07a0*/  SHFL.IDX PT, R2, R101, RZ, 0x1f ;  /* 0x00001fff65027589 */ /* 0x000ea200000e0000 */
[----:B------:R-:W-:Y:S01]  /*07b0*/  NOP ;  /* 0x0000000000007918 */ /* 0x000fe20000000000 */
[----:B--2---:R-:W-:-:S13]  /*07c0*/  ISETP.NE.AND P0, PT, R2, 0x3, PT ;  /* 0x000000030200780c */ /* 0x004fda0003f05270 */
[----:B------:R-:W-:Y:S05]  /*07d0*/  @P0 BRA `(.L_x_11) ;  /* 0x0000000000300947 */ /* 0x000fea0003800000 */
[----:B-1----:R-:W1:Y:S01]  /*07e0*/  S2UR UR5, SR_CgaCtaId ;  /* 0x00000000000579c3 */ /* 0x002e620000008800 */
        /* <DEDUP_REMOVED lines=8> */
[----:B-1----:R2:W1:Y:S01]  /*0870*/  SYNCS.EXCH.64 URZ, [UR5+0x60], UR10 ;  /* 0x0000600a05ff75b2 */ /* 0x0024620008000100 */
[----:B------:R2:W1:Y:S02]  /*0880*/  SYNCS.EXCH.64 URZ, [UR5+0x68], UR10 ;  /* 0x0000680a05ff75b2 */ /* 0x0004640008000100 */
[----:B--2---:R-:W-:Y:S01]  /*0890*/  NOP ;  /* 0x0000000000007918 */ /* 0x004fe20000000000 */
.L_x_11:
[----:B------:R-:W2:Y:S01]  /*08a0*/  SHFL.IDX PT, R2, R101, RZ, 0x1f ;  /* 0x00001fff65027589 */ /* 0x000ea200000e0000 */
[----:B------:R-:W-:Y:S01]  /*08b0*/  NOP ;  /* 0x0000000000007918 */ /* 0x000fe20000000000 */
[----:B--2---:R-:W-:-:S13]  /*08c0*/  ISETP.NE.AND P0, PT, R2, 0x4, PT ;  /* 0x000000040200780c */ /* 0x004fda0003f05270 */
[----:B------:R-:W-:Y:S05]  /*08d0*/  @P0 BRA `(.L_x_12) ;  /* 0x00000000004c0947 */ /* 0x000fea0003800000 */
[----:B-1----:R-:W1:Y:S01]  /*08e0*/  S2UR UR5, SR_CgaCtaId ;  /* 0x00000000000579c3 */ /* 0x002e620000008800 */
[----:B------:R-:W-:Y:S01]  /*08f0*/  UMOV UR9, 0x100 ;  /* 0x0000010000097882 */ /* 0x000fe20000000000 */
[----:B------:R-:W-:Y:S01]  /*0900*/  UMOV UR7, 0x400 ;  /* 0x0000040000077882 */ /* 0x000fe20000000000 */
[----:B------:R-:W-:Y:S01]  /*0910*/  USEL UR9, UR9, 0xe0, UP2 ;  /* 0x000000e009097887 */ /* 0x000fe20009000000 */
[----:B------:R-:W-:Y:S01]  /*0920*/  UMOV UR4, 0x1 ;  /* 0x0000000100047882 */ /* 0x000fe20000000000 */
[----:B------:R-:W-:Y:S01]  /*0930*/  ELECT P0, URZ, PT ;  /* 0x0000000000ff782f */ /* 0x000fe20003800000 */
[----:B------:R-:W-:-:S04]  /*0940*/  UIADD3 UR10, UPT, UPT, -UR4, 0x100000, URZ ;  /* 0x00100000040a7890 */ /* 0x000fc8000fffe1ff */
[----:B------:R-:W-:Y:S02]  /*0950*/  USHF.L.U32 UR11, UR10, 0xb, URZ ;  /* 0x0000000b0a0b7899 */ /* 0x000fe400080006ff */
[----:B------:R-:W-:Y:S02]  /*0960*/  USHF.L.U32 UR10, UR10, 0x1, URZ ;  /* 0x000000010a0a7899 */ /* 0x000fe400080006ff */
[----:B------:R-:W-:-:S04]  /*0970*/  UIADD3 UR12, UPT, UPT, -UR9, 0x100000, URZ ;  /* 0x00100000090c7890 */ /* 0x000fc8000fffe1ff */
[----:B------:R-:W-:Y:S02]  /*0980*/  USHF.L.U32 UR13, UR12, 0xb, URZ ;  /* 0x0000000b0c0d7899 */ /* 0x000fe400080006ff */
[----:B------:R-:W-:Y:S02]  /*0990*/  USHF.L.U32 UR12, UR12, 0x1, URZ ;  /* 0x000000010c0c7899 */ /* 0x000fe400080006ff */
[----:B-1----:R-:W-:Y:S01]  /*09a0*/  ULEA UR5, UR5, UR7, 0x18 ;  /* 0x0000000705057291 */ /* 0x002fe2000f8ec0ff */
[----:B------:R-:W1:Y:S11]  /*09b0*/  FENCE.VIEW.ASYNC.S ;  /* 0x00000000000073c6 */ /* 0x000e760000000000 */
[----:B-1----:R2:W1:Y:S01]  /*09c0*/  SYNCS.EXCH.64 URZ, [UR5+0x70], UR10 ;  /* 0x0000700a05ff75b2 */ /* 0x0024620008000100 */
[----:B------:R2:W1:Y:S01]  /*09d0*/  SYNCS.EXCH.64 URZ, [UR5+0x80], UR12 ;  /* 0x0000800c05ff75b2 */ /* 0x0004620008000100 */
[----:B------:R2:W1:Y:S01]  /*09e0*/  SYNCS.EXCH.64 URZ, [UR5+0x78], UR10 ;  /* 0x0000780a05ff75b2 */ /* 0x0004620008000100 */
[----:B------:R2:W1:Y:S02]  /*09f0*/  SYNCS.EXCH.64 URZ, [UR5+0x88], UR12 ;  /* 0x0000880c05ff75b2 */ /* 0x0004640008000100 */
[----:B--2---:R-:W-:Y:S01]  /*0a00*/  NOP ;  /* 0x0000000000007918 */ /* 0x004fe20000000000 */
.L_x_12:
        /* <DEDUP_REMOVED lines=26> */
.L_x_13:
        /* <DEDUP_REMOVED lines=18> */
.L_x_14:
[----:B-1----:R-:W1:Y:S01]  /*0cd0*/  S2UR UR5, SR_CTAID.X ;  /* 0x00000000000579c3 */ /* 0x002e620000002500 */
[----:B------:R-:W-:-:S05]  /*0ce0*/  CS2R.32 R95, SR_CgaSize ;  /* 0x00000000005f7805 */ /* 0x000fca0000008a00 */
[----:B------:R-:W-:-:S05]  /*0cf0*/  IMAD R95, R95, -0xa0, RZ ;  /* 0xffffff605f5f7824 */ /* 0x000fca00078e02ff */
[----:B------:R-:W-:-:S14]  /*0d00*/  R2UR UR9, R95 ;  /* 0x000000005f0972ca */ /* 0x000fdc00000e0000 */
[----:B------:R-:W2:Y:S01]  /*0d10*/  LDCU UR9, c[0x0][UR9+0x2b0] ;  /* 0x00005600090977ac */ /* 0x000ea20008000800 */
[----:B------:R-:W-:Y:S01]  /*0d20*/  NOP ;  /* 0x0000000000007918 */ /* 0x000fe20000000000 */
[----:B------:R-:W-:-:S05]  /*0d30*/  CS2R.32 R95, SR_CgaSize ;  /* 0x00000000005f7805 */ /* 0x000fca0000008a00 */
[----:B------:R-:W-:-:S05]  /*0d40*/  IMAD R95, R95, -0xa0, RZ ;  /* 0xffffff605f5f7824 */ /* 0x000fca00078e02ff */
[----:B------:R-:W-:-:S14]  /*0d50*/  R2UR UR7, R95 ;  /* 0x000000005f0772ca */ /* 0x000fdc00000e0000 */
[----:B------:R-:W3:Y:S01]  /*0d60*/  LDCU UR7, c[0x0][UR7+0x2b4] ;  /* 0x00005680070777ac */ /* 0x000ee20008000800 */
[----:B------:R-:W4:Y:S08]  /*0d70*/  S2UR UR4, SR_CTAID.Y ;  /* 0x00000000000479c3 */ /* 0x000f300000002600 */
[----:B------:R-:W3:Y:S01]  /*0d80*/  LDC R10, c[0x0][0xb24] ;  /* 0x0002c900ff0a7b82 */ /* 0x000ee20000000800 */
[----:B-1----:R-:W-:-:S02]  /*0d90*/  I2FP.F32.U32 R95, UR5 ;  /* 0x00000005005f7c45 */ /* 0x002fc40008201000 */
[----:B------:R-:W-:-:S05]  /*0da0*/  CS2R.32 R3, SR_CgaSize ;  /* 0x0000000000037805 */ /* 0x000fca0000008a00 */
[----:B------:R-:W-:-:S06]  /*0db0*/  IMAD R3, R3, -0xa0, RZ ;  /* 0xffffff6003037824 */ /* 0x000fcc00078e02ff */
[----:B------:R-:W1:Y:S01]  /*0dc0*/  LDC R3, c[0x0][R3+0x2a0] ;  /* 0x0000a80003037b82 */ /* 0x000e620000000800 */
[----:B------:R-:W-:Y:S01]  /*0dd0*/  MOV R15, UR5 ;  /* 0x00000005000f7c02 */ /* 0x000fe20008000f00 */
[----:B--2---:R-:W-:Y:S01]  /*0de0*/  FMUL R95, R95, UR9 ;  /* 0x000000095f5f7c20 */ /* 0x004fe20008400000 */
[----:B----4-:R-:W-:Y:S02]  /*0df0*/  I2FP.F32.U32 R94, UR4 ;  /* 0x00000004005e7c45 */ /* 0x010fe40008201000 */
[----:B------:R-:W-:-:S05]  /*0e00*/  CS2R.32 R2, SR_CgaSize ;  /* 0x0000000000027805 */ /* 0x000fca0000008a00 */
[----:B------:R-:W-:-:S06]  /*0e10*/  IMAD R2, R2, -0xa0, RZ ;  /* 0xffffff6002027824 */ /* 0x000fcc00078e02ff */
[----:B------:R-:W2:Y:S01]  /*0e20*/  LDC R2, c[0x0][R2+0x2a4] ;  /* 0x0000a90002027b82 */ /* 0x000ea20000000800 */
[----:B------:R-:W-:Y:S01]  /*0e30*/  MOV R14, UR4 ;  /* 0x00000004000e7c02 */ /* 0x000fe20008000f00 */
[----:B------:R-:W4:Y:S01]  /*0e40*/  F2I.U32.TRUNC.NTZ R95, R95 ;  /* 0x0000005f005f7305 */ /* 0x000f22000020f000 */
[----:B---3--:R-:W-:-:S05]  /*0e50*/  FMUL R94, R94, UR7 ;  /* 0x000000075e5e7c20 */ /* 0x008fca0008400000 */
[----:B------:R-:W-:Y:S01]  /*0e60*/  BAR.SYNC.DEFER_BLOCKING 0x0 ;  /* 0x0000000000007b1d */ /* 0x000fe20000010000 */
[----:B------:R-:W-:-:S05]  /*0e70*/  ISETP.GE.AND P0, PT, R10, 0x1, PT ;  /* 0x000000010a00780c */ /* 0x000fca0003f06270 */
[----:B------:R-:W3:Y:S02]  /*0e80*/  F2I.U32.TRUNC.NTZ R94, R94 ;  /* 0x0000005e005e7305 */ /* 0x000ee4000020f000 */
[----:B------:R-:W2:Y:S01]  /*0e90*/  S2UR UR36, SR_CTAID.Z ;  /* 0x00000000002479c3 */ /* 0x000ea20000002700 */
[----:B----4-:R-:W-:-:S05]  /*0ea0*/  IADD3 R95, PT, PT, -R95, RZ, RZ ;  /* 0x000000ff5f5f7210 */ /* 0x010fca0007ffe1ff */
[----:B-1----:R-:W-:Y:S01]  /*0eb0*/  IMAD R95, R3, R95, UR5 ;  /* 0x00000005035f7e24 */ /* 0x002fe2000f8e025f */
[----:B---3--:R-:W-:-:S05]  /*0ec0*/  IADD3 R94, PT, PT, -R94, RZ, RZ ;  /* 0x000000ff5e5e7210 */ /* 0x008fca0007ffe1ff */
[----:B--2---:R-:W-:Y:S01]  /*0ed0*/  IMAD R94, R2, R94, UR4 ;  /* 0x00000004025e7e24 */ /* 0x004fe2000f8e025e */
[----:B------:R-:W-:Y:S06]  /*0ee0*/  @!P0 BRA `(.L_x_15) ;  /* 0x0000000000b88947 */ /* 0x000fec0003800000 */
[----:B------:R-:W1:Y:S01]  /*0ef0*/  LDC.64 R4, c[0x0][0xb18] ;  /* 0x0002c600ff047b82 */ /* 0x000e620000000a00 */
[----:B------:R-:W-:-:S07]  /*0f00*/  ISETP.NE.AND P0, PT, R10, 0x1, PT ;  /* 0x000000010a00780c */ /* 0x000fce0003f05270 */
[----:B------:R-:W2:Y:S08]  /*0f10*/  LDC R9, c[0x0][0xb0c] ;  /* 0x0002c300ff097b82 */ /* 0x000eb00000000800 */
[----:B------:R-:W3:Y:S08]  /*0f20*/  LDC R12, c[0x0][0x370] ;  /* 0x0000dc00ff0c7b82 */ /* 0x000ef00000000800 */
[----:B------:R-:W4:Y:S01]  /*0f30*/  LDC R11, c[0x0][0x374] ;  /* 0x0000dd00ff0b7b82 */ /* 0x000f220000000800 */
[----:B-1----:R-:W-:-:S07]  /*0f40*/  ISETP.NE.AND P1, PT, R4, 0x1, PT ;  /* 0x000000010400780c */ /* 0x002fce0003f25270 */
[----:B------:R-:W3:Y:S01]  /*0f50*/  LDC.64 R6, c[0x0][0xb10] ;  /* 0x0002c400ff067b82 */ /* 0x000ee20000000a00 */
[----:B--2---:R-:W-:-:S07]  /*0f60*/  ISETP.NE.AND P2, PT, R9, 0x1, PT ;  /* 0x000000010900780c */ /* 0x004fce0003f45270 */
[----:B------:R-:W1:Y:S08]  /*0f70*/  LDC R8, c[0x0][0xb20] ;  /* 0x0002c800ff087b82 */ /* 0x000e700000000800 */
[----:B------:R-:W2:Y:S01]  /*0f80*/  LDC.64 R2, c[0x0][0xb28] ;  /* 0x0002ca00ff027b82 */ /* 0x000ea20000000a00 */
[----:B----4-:R-:W-:-:S04]  /*0f90*/  IMAD.HI.U32 R13, R11, R5, RZ ;  /* 0x000000050b0d7227 */ /* 0x010fc800078e00ff */
[----:B------:R-:W-:-:S04]  /*0fa0*/  IMAD.HI.U32 R5, R14, R5, RZ ;  /* 0x000000050e057227 */ /* 0x000fc800078e00ff */
[----:B---3--:R-:W-:-:S05]  /*0fb0*/  IMAD.HI.U32 R16, R12, R6, RZ ;  /* 0x000000060c107227 */ /* 0x008fca00078e00ff */
[-C--:B------:R-:W-:Y:S01]  /*0fc0*/  @P2 SHF.R.U32.HI R12, RZ, R7.reuse, R16 ;  /* 0x00000007ff0c2219 */ /* 0x080fe20000011610 */
[----:B------:R-:W-:Y:S01]  /*0fd0*/  IMAD.HI.U32 R16, R15, R6, RZ ;  /* 0x000000060f107227 */ /* 0x000fe200078e00ff */
[-C--:B-1----:R-:W-:Y:S02]  /*0fe0*/  @P1 SHF.R.U32.HI R11, RZ, R8.reuse, R13 ;  /* 0x00000008ff0b1219 */ /* 0x082fe4000001160d */
[----:B------:R-:W-:Y:S02]  /*0ff0*/  SHF.R.U32.HI R5, RZ, R8, R5 ;  /* 0x00000008ff057219 */ /* 0x000fe40000011605 */
[----:B------:R-:W-:Y:S02]  /*1000*/  SHF.R.U32.HI R16, RZ, R7, R16 ;  /* 0x00000007ff107219 */ /* 0x000fe40000011610 */
[----:B------:R-:W-:Y:S01]  /*1010*/  SEL R5, R14, R5, !P1 ;  /* 0x000000050e057207 */ /* 0x000fe20004800000 */
[----:B--2---:R-:W-:Y:S01]  /*1020*/  IMAD.HI.U32 R13, R11, R2, RZ ;  /* 0x000000020b0d7227 */ /* 0x004fe200078e00ff */
[----:B------:R-:W-:-:S03]  /*1030*/  SEL R16, R15, R16, !P2 ;  /* 0x000000100f107207 */ /* 0x000fc60005000000 */
[----:B------:R-:W-:Y:S01]  /*1040*/  IMAD.HI.U32 R6, R12, R2, RZ ;  /* 0x000000020c067227 */ /* 0x000fe200078e00ff */
[----:B------:R-:W-:-:S04]  /*1050*/  @P0 SHF.R.U32.HI R11, RZ, R3, R13 ;  /* 0x00000003ff0b0219 */ /* 0x000fc8000001160d */
[----:B------:R-:W-:Y:S01]  /*1060*/  @P0 SHF.R.U32.HI R12, RZ, R3, R6 ;  /* 0x00000003ff0c0219 */ /* 0x000fe20000011606 */
[----:B------:R-:W-:-:S04]  /*1070*/  IMAD R11, R11, R10, RZ ;  /* 0x0000000a0b0b7224 */ /* 0x000fc800078e02ff */
[----:B------:R-:W-:Y:S01]  /*1080*/  IMAD R6, R12, R10, RZ ;  /* 0x0000000a0c067224 */ /* 0x000fe200078e02ff */
[----:B------:R-:W-:-:S04]  /*1090*/  ISETP.GE.AND P1, PT, R5, R11, PT ;  /* 0x0000000b0500720c */ /* 0x000fc80003f26270 */
[----:B------:R-:W-:Y:S01]  /*10a0*/  ISETP.GE.OR P1, PT, R16, R6, P1 ;  /* 0x000000061000720c */ /* 0x000fe20000f26670 */
[----:B------:R-:W-:-:S05]  /*10b0*/  IMAD.HI.U32 R6, R5, R2, RZ ;  /* 0x0000000205067227 */ /* 0x000fca00078e00ff */
[----:B------:R-:W-:-:S04]  /*10c0*/  SHF.R.U32.HI R6, RZ, R3, R6 ;  /* 0x00000003ff067219 */ /* 0x000fc80000011606 */
[----:B------:R-:W-:-:S03]  /*10d0*/  SEL R6, R5, R6, !P0 ;  /* 0x0000000605067207 */ /* 0x000fc60004000000 */
[----:B------:R-:W-:Y:S01]  /*10e0*/  @!P1 IMAD.HI.U32 R7, R16, R2, RZ ;  /* 0x0000000210079227 */ /* 0x000fe200078e00ff */
[----:B------:R-:W-:-:S04]  /*10f0*/  IADD3 R2, PT, PT, -R6, RZ, RZ ;  /* 0x000000ff06027210 */ /* 0x000fc80007ffe1ff */
[----:B------:R-:W-:Y:S01]  /*1100*/  @!P1 SHF.R.U32.HI R3, RZ, R3, R7 ;  /* 0x00000003ff039219 */ /* 0x000fe20000011607 */
[----:B------:R-:W-:Y:S01]  /*1110*/  IMAD R2, R10, R2, R5 ;  /* 0x000000020a027224 */ /* 0x000fe200078e0205 */
[----:B------:R-:W-:Y:S02]  /*1120*/  IADD3 R7, PT, PT, -R5, RZ, RZ ;  /* 0x000000ff05077210 */ /* 0x000fe40007ffe1ff */
[----:B------:R-:W-:-:S03]  /*1130*/  @!P1 SEL R3, R16, R3, !P0 ;  /* 0x0000000310039207 */ /* 0x000fc60004000000 */
[----:B------:R-:W-:Y:S02]  /*1140*/  IMAD R7, R4, R7, R14 ;  /* 0x0000000704077224 */ /* 0x000fe400078e020e */
[--C-:B------:R-:W-:Y:S02]  /*1150*/  @!P1 IMAD.IADD R6, R6, 0x1, -R3.reuse ;  /* 0x0000000106069824 */ /* 0x100fe400078e0a03 */
[----:B------:R-:W-:Y:S01]  /*1160*/  @!P1 IMAD R3, R2, R12, R3 ;  /* 0x0000000c02039224 */ /* 0x000fe200078e0203 */
[----:B------:R-:W-:Y:S01]  /*1170*/  IADD3 R2, PT, PT, -R16, RZ, RZ ;  /* 0x000000ff10027210 */ /* 0x000fe20007ffe1ff */
[----:B------:R-:W-:Y:S02]  /*1180*/  @!P1 IMAD R5, R6, R10, R16 ;  /* 0x0000000a06059224 */ /* 0x000fe400078e0210 */
[----:B------:R-:W-:Y:S02]  /*1190*/  @!P1 IMAD.MOV.U32 R16, RZ, RZ, R3 ;  /* 0x000000ffff109224 */ /* 0x000fe400078e0003 */
[----:B------:R-:W-:-:S02]  /*11a0*/  IMAD R2, R9, R2, R15 ;  /* 0x0000000209027224 */ /* 0x000fc400078e020f */
[----:B------:R-:W-:Y:S02]  /*11b0*/  IMAD R14, R5, R4, R7 ;  /* 0x00000004050e7224 */ /* 0x000fe400078e0207 */
[----:B------:R-:W-:Y:S02]  /*11c0*/  IMAD R15, R16, R9, R2 ;  /* 0x00000009100f7224 */ /* 0x000fe400078e0202 */
.L_x_15:
[----:B------:R-:W1:Y:S01]  /*11d0*/  LDCU UR4, c[0x0][0xb30] ;  /* 0x00016600ff0477ac */ /* 0x000e620008000800 */
[----:B------:R-:W2:Y:S08]  /*11e0*/  S2UR UR37, SR_CgaCtaId ;  /* 0x00000000002579c3 */ /* 0x000eb00000008800 */
[----:B------:R-:W3:Y:S01]  /*11f0*/  LDC R40, c[0x0][0xb24] ;  /* 0x0002c900ff287b82 */ /* 0x000ee20000000800 */
[----:B-1----:R-:W-:-:S09]  /*1200*/  UISETP.NE.AND UP1, UPT, UR4, 0x1, UPT ;  /* 0x000000010400788c */ /* 0x002fd2000bf25270 */
[----:B--2---:R-:W-:Y:S05]  /*1210*/  BRA.U UP1, `(.L_x_16) ;  /* 0x0000000101407547 */ /* 0x004fea000b800000 */
[----:B------:R-:W1:Y:S08]  /*1220*/  LDC.64 R4, c[0x0][0xb10] ;  /* 0x0002c400ff047b82 */ /* 0x000e700000000a00 */
[----:B------:R-:W2:Y:S08]  /*1230*/  LDC.64 R2, c[0x0][0xb18] ;  /* 0x0002c600ff027b82 */ /* 0x000eb00000000a00 */
[----:B------:R-:W4:Y:S08]  /*1240*/  LDC R6, c[0x0][0xb20] ;  /* 0x0002c800ff067b82 */ /* 0x000f300000000800 */
[----:B------:R-:W3:Y:S01]  /*1250*/  LDC R7, c[0x0][0xb0c] ;  /* 0x0002c300ff077b82 */ /* 0x000ee20000000800 */
[----:B-1----:R-:W-:-:S05]  /*1260*/  IMAD.HI.U32 R4, R15, R4, RZ ;  /* 0x000000040f047227 */ /* 0x002fca00078e00ff */
[----:B------:R-:W-:Y:S01]  /*1270*/  SHF.R.U32.HI R4, RZ, R5, R4 ;  /* 0x00000005ff047219 */ /* 0x000fe20000011604 */
[----:B--2---:R-:W-:Y:S01]  /*1280*/  IMAD.HI.U32 R3, R14, R3, RZ ;  /* 0x000000030e037227 */ /* 0x004fe200078e00ff */
[----:B------:R-:W-:-:S04]  /*1290*/  ISETP.NE.AND P0, PT, R2, 0x1, PT ;  /* 0x000000010200780c */ /* 0x000fc80003f05270 */
[----:B----4-:R-:W-:-:S04]  /*12a0*/  SHF.R.U32.HI R3, RZ, R6, R3 ;  /* 0x00000006ff037219 */ /* 0x010fc80000011603 */
[----:B------:R-:W-:Y:S02]  /*12b0*/  SEL R3, R14, R3, !P0 ;  /* 0x000000030e037207 */ /* 0x000fe40004000000 */
[----:B---3--:R-:W-:-:S04]  /*12c0*/  ISETP.NE.AND P1, PT, R7, 0x1, PT ;  /* 0x000000010700780c */ /* 0x008fc80003f25270 */
[----:B------:R-:W-:-:S05]  /*12d0*/  SEL R4, R15, R4, !P1 ;  /* 0x000000040f047207 */ /* 0x000fca0004800000 */
[----:B------:R-:W-:Y:S02]  /*12e0*/  IMAD.IADD R5, R3, 0x1, -R4 ;  /* 0x0000000103057824 */ /* 0x000fe400078e0a04 */
[----:B------:R-:W-:Y:S02]  /*12f0*/  IMAD.IADD R3, R4, 0x1, -R3 ;  /* 0x0000000104037824 */ /* 0x000fe400078e0a03 */
[----:B------:R-:W-:Y:S02]  /*1300*/  IMAD R15, R5, R7, R15 ;  /* 0x00000007050f7224 */ /* 0x000fe400078e020f */
[----:B------:R-:W-:-:S07]  /*1310*/  IMAD R14, R3, R2, R14 ;  /* 0x00000002030e7224 */ /* 0x000fce00078e020e */
.L_x_16:
[----:B------:R-:W-:Y:S01]  /*1320*/  BAR.SYNC.DEFER_BLOCKING 0x0 ;  /* 0x0000000000007b1d */ /* 0x000fe20000010000 */
[----:B------:R-:W-:Y:S01]  /*1330*/  UISETP.NE.AND UP1, UPT, UR8, 0x2, UPT ;  /* 0x000000020800788c */ /* 0x000fe2000bf25270 */
[----:B------:R-:W-:Y:S02]  /*1340*/  ISETP.NE.OR P5, PT, R0, 0x2, !P5 ;  /* 0x000000020000780c */ /* 0x000fe40006fa5670 */
[----:B------:R-:W-:-:S06]  /*1350*/  LOP3.LUT R2, R108, 0x1f, RZ, 0xc0, !PT ;  /* 0x0000001f6c027812 */ /* 0x000fcc00078ec0ff */
[----:B------:R-:W-:Y:S05]  /*1360*/  BRA.U UP1, `(.L_x_17) ;  /* 0x0000001101147547 */ /* 0x000fea000b800000 */
[----:B------:R-:W1:Y:S01]  /*1370*/  LDCU UR13, c[0x0][0x38c] ;  /* 0x00007180ff0d77ac */ /* 0x000e620008000800 */
[----:B------:R-:W2:Y:S01]  /*1380*/  LDC R8, c[0x0][0x370] ;  /* 0x0000dc00ff087b82 */ /* 0x000ea20000000800 */
[----:B------:R-:W-:Y:S01]  /*1390*/  PLOP3.LUT P1, PT, PT, PT, UP2, 0x80, 0x8 ;  /* 0x000000000008781c */ /* 0x000fe20003f2f028 */
[----:B------:R-:W-:Y:S01]  /*13a0*/  IMAD.MOV.U32 R17, RZ, RZ, 0x1 ;  /* 0x00000001ff117424 */ /* 0x000fe200078e00ff */
[----:B------:R-:W-:Y:S01]  /*13b0*/  ISETP.EQ.OR P4, PT, R2, RZ, P5 ;  /* 0x000000ff0200720c */ /* 0x000fe20002f82670 */
[----:B------:R-:W-:Y:S01]  /*13c0*/  IMAD.MOV.U32 R16, RZ, RZ, RZ ;  /* 0x000000ffff107224 */ /* 0x000fe200078e00ff */
[----:B------:R-:W-:Y:S02]  /*13d0*/  PLOP3.LUT P1, PT, P1, PT, PT, 0x8, 0x80 ;  /* 0x000000000080781c */ /* 0x000fe40000f2e170 */
[----:B------:R-:W-:Y:S01]  /*13e0*/  CS2R R12, SRZ ;  /* 0x00000000000c7805 */ /* 0x000fe2000001ff00 */
[----:B------:R-:W-:Y:S01]  /*13f0*/  IMAD.MOV.U32 R11, RZ, RZ, 0x1 ;  /* 0x00000001ff0b7424 */ /* 0x000fe200078e00ff */
[----:B------:R-:W4:Y:S01]  /*1400*/  LDC R0, c[0x0][0x374] ;  /* 0x0000dd00ff007b82 */ /* 0x000f220000000800 */
[----:B------:R-:W2:Y:S01]  /*1410*/  LDCU.64 UR22, c[0x0][0x348] ;  /* 0x00006900ff1677ac */ /* 0x000ea20008000a00 */
[----:B------:R-:W-:Y:S01]  /*1420*/  UMOV UR6, URZ ;  /* 0x000000ff00067c82 */ /* 0x000fe20008000000 */
[----:B-1----:R-:W-:-:S04]  /*1430*/  UIADD3 UR5, UPT, UPT, UR13, 0x7f, URZ ;  /* 0x0000007f0d057890 */ /* 0x002fc8000fffe0ff */
[----:B------:R-:W-:-:S04]  /*1440*/  USHF.R.S32.HI UR4, URZ, 0x1f, UR5 ;  /* 0x0000001fff047899 */ /* 0x000fc80008011405 */
[----:B------:R-:W-:-:S04]  /*1450*/  ULEA.HI UR4, UR4, UR5, URZ, 0x7 ;  /* 0x0000000504047291 */ /* 0x000fc8000f8f38ff */
[----:B------:R-:W-:Y:S02]  /*1460*/  USHF.R.S32.HI UR15, URZ, 0x7, UR4 ;  /* 0x00000007ff0f7899 */ /* 0x000fe40008011404 */
[----:B------:R-:W-:Y:S02]  /*1470*/  UIADD3 UR4, UPT, UPT, UR13, -0x1, URZ ;  /* 0xffffffff0d047890 */ /* 0x000fe4000fffe0ff */
[----:B------:R-:W-:Y:S02]  /*1480*/  UISETP.LT.U32.AND UP0, UPT, UR15, 0x2, UPT ;  /* 0x000000020f00788c */ /* 0x000fe4000bf01070 */
[----:B------:R-:W-:Y:S02]  /*1490*/  UISETP.GE.U32.AND UP1, UPT, UR4, -0xff, UPT ;  /* 0xffffff010400788c */ /* 0x000fe4000bf26070 */
[----:B------:R-:W-:Y:S02]  /*14a0*/  USEL UR14, UR15, 0x2, UP0 ;  /* 0x000000020f0e7887 */ /* 0x000fe40008000000 */
[----:B------:R-:W-:-:S02]  /*14b0*/  UIADD3 UR13, UPT, UPT, UR13, 0xfe, URZ ;  /* 0x000000fe0d0d7890 */ /* 0x000fc4000fffe0ff */
[----:B------:R-:W-:Y:S02]  /*14c0*/  UIADD3 UR5, UPT, UPT, UR14, -0x1, URZ ;  /* 0xffffffff0e057890 */ /* 0x000fe4000fffe0ff */
[----:B------:R-:W-:-:S03]  /*14d0*/  UIADD3 UR7, UPT, UPT, UR15, -UR14, URZ ;  /* 0x8000000e0f077290 */ /* 0x000fc6000fffe0ff */
[----:B------:R-:W-:-:S04]  /*14e0*/  @UP1 UIADD3 UR5, UPT, UPT, UR14, URZ, URZ ;  /* 0x000000ff0e051290 */ /* 0x000fc8000fffe0ff */
[----:B--2---:R-:W-:-:S12]  /*14f0*/  UIADD3 UR5, UPT, UPT, UR5, 0x1, URZ ;  /* 0x0000000105057890 */ /* 0x004fd8000fffe0ff */
.L_x_35:
[----:B------:R-:W-:Y:S01]  /*1500*/  UISETP.NE.AND UP0, UPT, UR37, URZ, UPT ;  /* 0x000000ff2500728c */ /* 0x000fe2000bf05270 */
[----:B------:R-:W1:Y:S08]  /*1510*/  S2UR UR37, SR_CgaCtaId ;  /* 0x00000000002579c3 */ /* 0x000e700000008800 */
[----:B------:R-:W-:Y:S05]  /*1520*/  BRA.U UP0, `(.L_x_18) ;  /* 0x0000000100347547 */ /* 0x000fea000b800000 */
[----:B------:R-:W2:Y:S01]  /*1530*/  S2R R2, SR_CgaCtaId ;  /* 0x0000000000027919 */ /* 0x000ea20000008800 */
[----:B------:R-:W-:-:S04]  /*1540*/  MOV R3, 0x400 ;  /* 0x0000040000037802 */ /* 0x000fc80000000f00 */
[----:B--2---:R-:W-:Y:S02]  /*1550*/  LEA R2, R2, R3, 0x18 ;  /* 0x0000000302027211 */ /* 0x004fe400078ec0ff */
[----:B------:R-:W-:-:S03]  /*1560*/  SHF.L.U32 R3, R11, 0x1f, RZ ;  /* 0x0000001f0b037819 */ /* 0x000fc600000006ff */
[----:B------:R-:W-:-:S04]  /*1570*/  IMAD R2, R12, 0x8, R2 ;  /* 0x000000080c027824 */ /* 0x000fc800078e0202 */
[----:B------:R-:W2:Y:S02]  /*1580*/  SYNCS.PHASECHK.TRANS64.TRYWAIT P0, [R2+URZ+0xe0], R3 ;  /* 0x0000e003020075a7 */ /* 0x000ea400080011ff */
[----:B--2---:R-:W-:Y:S05]  /*1590*/  @!P0 BRA `(.L_x_19) ;  /* 0x00000078003c8947 */ /* 0x004fea0003800000 */
.L_x_123:
[----:B------:R-:W-:Y:S01]  /*15a0*/  VIADD R12, R12, 0x1 ;  /* 0x000000010c0c7836 */ /* 0x000fe20000000000 */
[----:B------:R2:W-:Y:S04]  /*15b0*/  SYNCS.ARRIVE.TRANS64.A1T0 RZ, [R2+URZ+0xd0], RZ ;  /* 0x0000d0ff02ff79a7 */ /* 0x0005e800081000ff */
[----:B------:R-:W-:-:S04]  /*15c0*/  ISETP.NE.AND P0, PT, R12, 0x2, PT ;  /* 0x000000020c00780c */ /* 0x000fc80003f05270 */
[----:B------:R-:W-:Y:S02]  /*15d0*/  SEL R12, R12, RZ, P0 ;  /* 0x000000ff0c0c7207 */ /* 0x000fe40000000000 */
[----:B--2---:R-:W-:-:S04]  /*15e0*/  SEL R2, RZ, 0x1, P0 ;  /* 0x00000001ff027807 */ /* 0x004fc80000000000 */
[----:B------:R-:W-:-:S07]  /*15f0*/  LOP3.LUT R11, R11, R2, RZ, 0x3c, !PT ;  /* 0x000000020b0b7212 */ /* 0x000fce00078e3cff */
.L_x_18:
[----:B------:R-:W-:Y:S01]  /*1600*/  UMOV UR4, 0x400 ;  /* 0x0000040000047882 */ /* 0x000fe20000000000 */
[----:B------:R-:W-:Y:S01]  /*1610*/  SHF.L.U32 R2, R17, 0x1f, RZ ;  /* 0x0000001f11027819 */ /* 0x000fe200000006ff */
[----:B-1----:R-:W-:Y:S01]  /*1620*/  ULEA UR4, UR37, UR4, 0x18 ;  /* 0x0000000425047291 */ /* 0x002fe2000f8ec0ff */
[----:B------:R-:W-:Y:S01]  /*1630*/  R2UR UR35, R15 ;  /* 0x000000000f2372ca */ /* 0x000fe200000e0000 */
[----:B------:R-:W-:Y:S01]  /*1640*/  UISETP.GE.U32.AND UP0, UPT, UR13, 0xff, UPT ;  /* 0x000000ff0d00788c */ /* 0x000fe2000bf06070 */
[----:B------:R-:W-:Y:S01]  /*1650*/  R2UR UR11, R14 ;  /* 0x000000000e0b72ca */ /* 0x000fe200000e0000 */
[----:B------:R-:W-:Y:S01]  /*1660*/  ULEA UR8, UR6, UR4, 0x3 ;  /* 0x0000000406087291 */ /* 0x000fe2000f8e18ff */
[----:B------:R-:W-:-:S08]  /*1670*/  UMOV UR24, URZ ;  /* 0x000000ff00187c82 */ /* 0x000fd00008000000 */
[----:B------:R1:W2:Y:S01]  /*1680*/  SYNCS.PHASECHK.TRANS64.TRYWAIT P0, [UR8+0x10], R2 ;  /* 0x00001002ff0075a7 */ /* 0x0002a20008001108 */
[----:B------:R-:W-:Y:S02]  /*1690*/  USHF.L.U32 UR35, UR35, 0x6, URZ ;  /* 0x0000000623237899 */ /* 0x000fe400080006ff */
[----:B------:R-:W-:Y:S01]  /*16a0*/  USHF.L.U32 UR11, UR11, 0x8, URZ ;  /* 0x000000080b0b7899 */ /* 0x000fe200080006ff */
[----:B------:R-:W-:Y:S11]  /*16b0*/  BRA.U !UP0, `(.L_x_20) ;  /* 0x0000000108a87547 */ /* 0x000ff6000b800000 */
[----:B------:R-:W-:Y:S01]  /*16c0*/  UMOV UR16, URZ ;  /* 0x000000ff00107c82 */ /* 0x000fe20008000000 */
[----:B------:R-:W-:-:S05]  /*16d0*/  UMOV UR17, UR6 ;  /* 0x0000000600117c82 */ /* 0x000fca0008000000 */
.L_x_25:
[----:B-1----:R-:W-:Y:S01]  /*16e0*/  ULEA UR33, UR17, UR4, 0x3 ;  /* 0x0000000411217291 */ /* 0x002fe2000f8e18ff */
[----:B--2---:R-:W-:Y:S01]  /*16f0*/  @!P5 MOV R3, 0xa000 ;  /* 0x0000a0000003d802 */ /* 0x004fe20000000f00 */
[----:B--2---:R-:W-:Y:S10]  /*1700*/  @P0 BRA `(.L_x_21) ;  /* 0x00000000000c0947 */ /* 0x004ff40003800000 */
[----:B------:R-:W-:-:S04]  /*1710*/  SHF.L.U32 R4, R17, 0x1f, RZ ;  /* 0x0000001f11047819 */ /* 0x000fc800000006ff */
[----:B------:R-:W2:Y:S02]  /*1720*/  SYNCS.PHASECHK.TRANS64.TRYWAIT P0, [UR33+0x10], R4 ;  /* 0x00001004ff0075a7 */ /* 0x000ea40008001121 */
[----:B--2---:R-:W-:Y:S05]  /*1730*/  @!P0 BRA `(.L_x_22) ;  /* 0x0000007400e88947 */ /* 0x004fea0003800000 */
.L_x_21:
[----:B------:R2:W-:Y:S01]  /*1740*/  @!P5 SYNCS.ARRIVE.TRANS64 RZ, [UR33], R3 ;  /* 0x00000003ffffd9a7 */ /* 0x0005e20008000021 */
[----:B------:R-:W-:Y:S04]  /*1750*/  BSSY.RECONVERGENT B0, `(.L_x_23) ;  /* 0x0000003000007945 */ /* 0x000fe80003800200 */
[----:B------:R-:W-:Y:S05]  /*1760*/  @P4 BRA `(.L_x_24) ;  /* 0x0000000000044947 */ /* 0x000fea0003800000 */
[----:B------:R-:W-:Y:S05]  /*1770*/  BPT.TRAP 0x1 ;  /* 0x000000040000795c */ /* 0x000fea0000300000 */
.L_x_24:
[----:B------:R-:W-:Y:S05]  /*1780*/  BSYNC.RECONVERGENT B0 ;  /* 0x0000000000007941 */ /* 0x000fea0003800200 */
.L_x_23:
[----:B------:R-:W-:Y:S02]  /*1790*/  UIADD3 UR6, UPT, UPT, UR17, 0x1, URZ ;  /* 0x0000000111067890 */ /* 0x000fe4000fffe0ff */
[----:B------:R-:W-:Y:S02]  /*17a0*/  ULEA UR32, UR17, UR4, 0xd ;  /* 0x0000000411207291 */ /* 0x000fe4000f8e68ff */
[----:B------:R-:W-:Y:S02]  /*17b0*/  UISETP.NE.AND UP0, UPT, UR6, 0x2, UPT ;  /* 0x000000020600788c */ /* 0x000fe4000bf05270 */
[----:B------:R-:W-:Y:S02]  /*17c0*/  UIADD3 UR26, UP1, UPT, UR22, 0x80, URZ ;  /* 0x00000080161a7890 */ /* 0x000fe4000ff3e0ff */
[----:B------:R-:W-:Y:S02]  /*17d0*/  USEL UR9, URZ, 0x1, UP0 ;  /* 0x00000001ff097887 */ /* 0x000fe40008000000 */
[----:B------:R-:W-:-:S02]  /*17e0*/  USEL UR6, UR6, URZ, UP0 ;  /* 0x000000ff06067287 */ /* 0x000fc40008000000 */
[----:B------:R-:W-:Y:S02]  /*17f0*/  UIADD3 UR20, UP0, UPT, UR22, 0x180, URZ ;  /* 0x0000018016147890 */ /* 0x000fe4000ff1e0ff */
[----:B------:R-:W-:Y:S01]  /*1800*/  ULEA UR8, UR6, UR4, 0x3 ;  /* 0x0000000406087291 */ /* 0x000fe2000f8e18ff */
[----:B------:R-:W-:Y:S01]  /*1810*/  LOP3.LUT R17, R17, UR9, RZ, 0x3c, !PT ;  /* 0x0000000911117c12 */ /* 0x000fe2000f8e3cff */
[----:B------:R-:W-:Y:S02]  /*1820*/  USHF.L.U32 UR34, UR16, 0x7, URZ ;  /* 0x0000000710227899 */ /* 0x000fe400080006ff */
[----:B------:R-:W-:Y:S01]  /*1830*/  UIADD3.X UR27, UPT, UPT, URZ, UR23, URZ, UP1, !UPT ;  /* 0x00000017ff1b7290 */ /* 0x000fe20008ffe4ff */
[----:B-1----:R-:W-:Y:S01]  /*1840*/  SHF.L.U32 R2, R17, 0x1f, RZ ;  /* 0x0000001f11027819 */ /* 0x002fe200000006ff */
[----:B------:R-:W-:Y:S02]  /*1850*/  UIADD3 UR32, UPT, UPT, UR32, 0x6400, URZ ;  /* 0x0000640020207890 */ /* 0x000fe4000fffe0ff */
[----:B------:R-:W-:Y:S01]  /*1860*/  UIADD3.X UR21, UPT, UPT, URZ, UR23, URZ, UP0, !UPT ;  /* 0x00000017ff157290 */ /* 0x000fe200087fe4ff */
[----:B------:R1:W1:Y:S01]  /*1870*/  SYNCS.PHASECHK.TRANS64.TRYWAIT P0, [UR8+0x10], R2 ;  /* 0x00001002ff0075a7 */ /* 0x0002620008001108 */
[----:B------:R-:W-:Y:S01]  /*1880*/  ULEA UR8, UR17, UR4, 0xf ;  /* 0x0000000411087291 */ /* 0x000fe2000f8e78ff */
[----:B------:R-:W-:Y:S01]  /*1890*/  UMOV UR18, 0x0 ;  /* 0x0000000000127882 */ /* 0x000fe20000000000 */
[----:B------:R-:W-:-:S02]  /*18a0*/  UMOV UR19, 0x10000000 ;  /* 0x1000000000137882 */ /* 0x000fc40000000000 */
[----:B------:R-:W-:Y:S01]  /*18b0*/  UIADD3 UR8, UPT, UPT, UR8, 0xa400, URZ ;  /* 0x0000a40008087890 */ /* 0x000fe2000fffe0ff */
[----:B------:R1:W-:Y:S01]  /*18c0*/  UTMALDG.3D [UR32], [UR26], desc[UR18] ;  /* 0x000012201a0075b4 */ /* 0x0003e20008011000 */
[----:B------:R-:W-:Y:S01]  /*18d0*/  UMOV UR12, UR36 ;  /* 0x00000024000c7c82 */ /* 0x000fe20008000000 */
[----:B------:R-:W-:Y:S01]  /*18e0*/  UMOV UR9, UR33 ;  /* 0x0000002100097c82 */ /* 0x000fe20008000000 */
[----:B------:R-:W-:Y:S01]  /*18f0*/  UMOV UR10, UR34 ;  /* 0x00000022000a7c82 */ /* 0x000fe20008000000 */
[----:B------:R-:W-:Y:S01]  /*1900*/  UIADD3 UR16, UPT, UPT, UR16, 0x1, URZ ;  /* 0x0000000110107890 */ /* 0x000fe2000fffe0ff */
[----:B------:R-:W-:Y:S01]  /*1910*/  UMOV UR24, UR5 ;  /* 0x0000000500187c82 */ /* 0x000fe20008000000 */
[----:B------:R-:W-:Y:S02]  /*1920*/  UMOV UR17, UR6 ;  /* 0x0000000600117c82 */ /* 0x000fe40008000000 */
[----:B------:R1:W-:Y:S01]  /*1930*/  UTMALDG.3D [UR8], [UR20], desc[UR18] ;  /* 0x00001208140075b4 */ /* 0x0003e20008011000 */
[----:B------:R-:W-:-:S09]  /*1940*/  UISETP.NE.AND UP0, UPT, UR16, UR5, UPT ;  /* 0x000000051000728c */ /* 0x000fd2000bf05270 */
[----:B------:R-:W-:Y:S05]  /*1950*/  BRA.U UP0, `(.L_x_25) ;  /* 0xfffffffd00607547 */ /* 0x000fea000b83ffff */
.L_x_20:
[----:B-1----:R-:W-:Y:S01]  /*1960*/  ULEA UR8, UR6, UR4, 0x3 ;  /* 0x0000000406087291 */ /* 0x002fe2000f8e18ff */
[----:B------:R-:W-:Y:S01]  /*1970*/  SHF.L.U32 R2, R17, 0x1f, RZ ;  /* 0x0000001f11027819 */ /* 0x000fe200000006ff */
[----:B------:R-:W-:Y:S01]  /*1980*/  @!P1 SYNCS.ARRIVE.TRANS64.A1T0 RZ, [UR4+0x68], RZ ;  /* 0x000068ffffff99a7 */ /* 0x000fe20008100004 */
[----:B------:R-:W-:-:S06]  /*1990*/  UISETP.GT.AND UP0, UPT, UR15, UR14, UPT ;  /* 0x0000000e0f00728c */ /* 0x000fcc000bf04270 */
[----:B--2---:R1:W2:Y:S03]  /*19a0*/  SYNCS.PHASECHK.TRANS64.TRYWAIT P0, [UR8+0x10], R2 ;  /* 0x00001002ff0075a7 */ /* 0x0042a60008001108 */
[----:B------:R-:W-:Y:S05]  /*19b0*/  BRA.U !UP0, `(.L_x_26) ;  /* 0x0000000108ac7547 */ /* 0x000fea000b800000 */
[----:B------:R-:W-:Y:S01]  /*19c0*/  UIADD3 UR21, UPT, UPT, UR7, UR24, URZ ;  /* 0x0000001807157290 */ /* 0x000fe2000fffe0ff */
[----:B------:R-:W-:-:S11]  /*19d0*/  UMOV UR25, UR6 ;  /* 0x0000000600197c82 */ /* 0x000fd60008000000 */
.L_x_31:
[----:B-1----:R-:W-:Y:S01]  /*19e0*/  ULEA UR17, UR25, UR4, 0x3 ;  /* 0x0000000419117291 */ /* 0x002fe2000f8e18ff */
[----:B--2---:R-:W-:Y:S01]  /*19f0*/  @!P5 MOV R3, 0xa000 ;  /* 0x0000a0000003d802 */ /* 0x004fe20000000f00 */
[----:B--2---:R-:W-:Y:S10]  /*1a00*/  @P0 BRA `(.L_x_27) ;  /* 0x00000000000c0947 */ /* 0x004ff40003800000 */
[----:B------:R-:W-:-:S04]  /*1a10*/  SHF.L.U32 R4, R17, 0x1f, RZ ;  /* 0x0000001f11047819 */ /* 0x000fc800000006ff */
[----:B------:R-:W2:Y:S02]  /*1a20*/  SYNCS.PHASECHK.TRANS64.TRYWAIT P0, [UR17+0x10], R4 ;  /* 0x00001004ff0075a7 */ /* 0x000ea40008001111 */
[----:B--2---:R-:W-:Y:S05]  /*1a30*/  @!P0 BRA `(.L_x_28) ;  /* 0x0000007400408947 */ /* 0x004fea0003800000 */
.L_x_27:
[----:B------:R2:W-:Y:S01]  /*1a40*/  @!P5 SYNCS.ARRIVE.TRANS64 RZ, [UR17], R3 ;  /* 0x00000003ffffd9a7 */ /* 0x0005e20008000011 */
[----:B------:R-:W-:Y:S04]  /*1a50*/  BSSY.RECONVERGENT B0, `(.L_x_29) ;  /* 0x0000003000007945 */ /* 0x000fe80003800200 */
[----:B------:R-:W-:Y:S05]  /*1a60*/  @P4 BRA `(.L_x_30) ;  /* 0x0000000000044947 */ /* 0x000fea0003800000 */
[----:B------:R-:W-:Y:S05]  /*1a70*/  BPT.TRAP 0x1 ;  /* 0x000000040000795c */ /* 0x000fea0000300000 */
.L_x_30:
[----:B------:R-:W-:Y:S05]  /*1a80*/  BSYNC.RECONVERGENT B0 ;  /* 0x0000000000007941 */ /* 0x000fea0003800200 */
.L_x_29:
        /* <DEDUP_REMOVED lines=10> */
[----:B------:R-:W-:Y:S01]  /*1b30*/  UIADD3 UR16, UPT, UPT, UR16, 0x6400, URZ ;  /* 0x0000640010107890 */ /* 0x000fe2000fffe0ff */
[----:B-1----:R-:W-:Y:S01]  /*1b40*/  SHF.L.U32 R2, R17, 0x1f, RZ ;  /* 0x0000001f11027819 */ /* 0x002fe200000006ff */
[----:B------:R-:W-:Y:S02]  /*1b50*/  UIADD3.X UR31, UPT, UPT, URZ, UR23, URZ, UP1, !UPT ;  /* 0x00000017ff1f7290 */ /* 0x000fe40008ffe4ff */
[----:B------:R-:W-:Y:S01]  /*1b60*/  UIADD3.X UR29, UPT, UPT, URZ, UR23, URZ, UP0, !UPT ;  /* 0x00000017ff1d7290 */ /* 0x000fe200087fe4ff */
[----:B------:R1:W1:Y:S01]  /*1b70*/  SYNCS.PHASECHK.TRANS64.TRYWAIT P0, [UR8+0x10], R2 ;  /* 0x00001002ff0075a7 */ /* 0x0002620008001108 */
[----:B------:R-:W-:Y:S01]  /*1b80*/  ULEA UR8, UR25, UR4, 0xf ;  /* 0x0000000419087291 */ /* 0x000fe2000f8e78ff */
[----:B------:R-:W-:Y:S01]  /*1b90*/  UMOV UR26, 0x0 ;  /* 0x00000000001a7882 */ /* 0x000fe20000000000 */
[----:B------:R-:W-:-:S02]  /*1ba0*/  UMOV UR27, 0x10000000 ;  /* 0x10000000001b7882 */ /* 0x000fc40000000000 */
[----:B------:R-:W-:Y:S01]  /*1bb0*/  UIADD3 UR8, UPT, UPT, UR8, 0xa400, URZ ;  /* 0x0000a40008087890 */ /* 0x000fe2000fffe0ff */
[----:B------:R-:W-:Y:S01]  /*1bc0*/  UMOV UR19, UR35 ;  /* 0x0000002300137c82 */ /* 0x000fe20008000000 */
[----:B------:R-:W-:Y:S01]  /*1bd0*/  UMOV UR20, UR36 ;  /* 0x0000002400147c82 */ /* 0x000fe20008000000 */
[----:B------:R-:W-:Y:S01]  /*1be0*/  UMOV UR12, UR36 ;  /* 0x00000024000c7c82 */ /* 0x000fe20008000000 */
[----:B------:R-:W-:Y:S01]  /*1bf0*/  UMOV UR9, UR17 ;  /* 0x0000001100097c82 */ /* 0x000fe20008000000 */
[----:B------:R-:W-:Y:S01]  /*1c00*/  UMOV UR10, UR18 ;  /* 0x00000012000a7c82 */ /* 0x000fe20008000000 */
[----:B------:R1:W-:Y:S01]  /*1c10*/  UTMALDG.3D [UR16], [UR30], desc[UR26] ;  /* 0x00001a101e0075b4 */ /* 0x0003e20008011000 */
[----:B------:R-:W-:Y:S01]  /*1c20*/  UIADD3 UR24, UPT, UPT, UR24, 0x1, URZ ;  /* 0x0000000118187890 */ /* 0x000fe2000fffe0ff */
[----:B------:R-:W-:-:S03]  /*1c30*/  UMOV UR25, UR6 ;  /* 0x0000000600197c82 */ /* 0x000fc60008000000 */
[----:B------:R-:W-:Y:S01]  /*1c40*/  UISETP.NE.AND UP0, UPT, UR24, UR21, UPT ;  /* 0x000000151800728c */ /* 0x000fe2000bf05270 */
[----:B------:R1:W-:Y:S08]  /*1c50*/  UTMALDG.3D [UR8], [UR28], desc[UR26] ;  /* 0x00001a081c0075b4 */ /* 0x0003f00008011000 */
[----:B------:R-:W-:Y:S05]  /*1c60*/  BRA.U UP0, `(.L_x_31) ;  /* 0xfffffffd005c7547 */ /* 0x000fea000b83ffff */
.L_x_26:
[C---:B-1----:R-:W-:Y:S01]  /*1c70*/  LEA R2, R16.reuse, UR4, 0x3 ;  /* 0x0000000410027c11 */ /* 0x042fe2000f8e18ff */
[----:B------:R-:W-:Y:S01]  /*1c80*/  NOP ;  /* 0x0000000000007918 */ /* 0x000fe20000000000 */
[----:B--2---:R-:W-:Y:S02]  /*1c90*/  SHF.L.U32 R3, R13, 0x1f, RZ ;  /* 0x0000001f0d037819 */ /* 0x004fe400000006ff */
[----:B------:R-:W-:Y:S02]  /*1ca0*/  LEA R4, R16, UR4, 0x4 ;  /* 0x0000000410047c11 */ /* 0x000fe4000f8e20ff */
[----:B------:R-:W1:Y:S02]  /*1cb0*/  SYNCS.PHASECHK.TRANS64.TRYWAIT P0, [R2+URZ+0x70], R3 ;  /* 0x00007003020075a7 */ /* 0x000e6400080011ff */
[----:B-1----:R-:W-:Y:S05]  /*1cc0*/  @!P0 BRA `(.L_x_32) ;  /* 0x0000007000b48947 */ /* 0x002fea0003800000 */
.L_x_126:
[----:B------:R-:W2:Y:S01]  /*1cd0*/  LDS.128 R4, [R4+0x100] ;  /* 0x0001000004047984 */ /* 0x000ea20000000c00 */
[----:B---3--:R-:W-:Y:S01]  /*1ce0*/  ISETP.GE.AND P0, PT, R40, 0x1, PT ;  /* 0x000000012800780c */ /* 0x008fe20003f06270 */
[----:B-1----:R-:W-:Y:S01]  /*1cf0*/  VIADD R2, R2, 0x80 ;  /* 0x0000008002027836 */ /* 0x002fe20000000000 */
[----:B------:R-:W-:Y:S01]  /*1d00*/  @!PT LDS RZ, [RZ] ;  /* 0x00000000fffff984 */ /* 0x000fe20000000800 */
[----:B------:R-:W-:Y:S01]  /*1d10*/  @!PT LDS RZ, [RZ] ;  /* 0x00000000fffff984 */ /* 0x000fe20000000800 */
[----:B------:R-:W-:Y:S01]  /*1d20*/  @!PT LDS RZ, [RZ] ;  /* 0x00000000fffff984 */ /* 0x000fe20000000800 */
[----:B------:R-:W-:Y:S01]  /*1d30*/  @!PT LDS RZ, [RZ] ;  /* 0x00000000fffff984 */ /* 0x000fe20000000800 */
[----:B------:R1:W-:Y:S06]  /*1d40*/  MEMBAR.ALL.CTA ;  /* 0x0000000000007992 */ /* 0x0003ec0000008000 */
[----:B-1----:R-:W1:Y:S01]  /*1d50*/  FENCE.VIEW.ASYNC.S ;  /* 0x00000000000073c6 */ /* 0x002e620000000000 */
[----:B------:R-:W-:-:S04]  /*1d60*/  PRMT R2, RZ, 0x654, R2 ;  /* 0x00000654ff027816 */ /* 0x000fc80000000002 */
[----:B-1----:R1:W-:Y:S01]  /*1d70*/  SYNCS.ARRIVE.TRANS64.RED.A1T0 RZ, [R2+URZ], RZ ;  /* 0x000000ff02ff79a7 */ /* 0x0023e200081004ff */
[----:B--2---:R-:W-:-:S13]  /*1d80*/  LOP3.LUT P2, RZ, R6, 0x1, RZ, 0xc0, !PT ;  /* 0x0000000106ff7812 */ /* 0x004fda000784c0ff */
[----:B------:R-:W-:Y:S01]  /*1d90*/  @P2 SHF.R.U32.HI R3, RZ, 0x10, R5 ;  /* 0x00000010ff032819 */ /* 0x000fe20000011605 */
[----:B------:R-:W-:Y:S01]  /*1da0*/  VOTEU.ANY UP0, P2 ;  /* 0x0000000000ff7886 */ /* 0x000fe20001000100 */
[----:B------:R-:W-:Y:S02]  /*1db0*/  @P2 MOV R10, R4 ;  /* 0x00000004000a2202 */ /* 0x000fe40000000f00 */
[----:B------:R-:W-:Y:S02]  /*1dc0*/  @P2 R2UR.BROADCAST UR8, R3 ;  /* 0x00000000030822ca */ /* 0x000fe400008e0000 */
[----:B------:R-:W-:-:S11]  /*1dd0*/  @P2 LOP3.LUT R9, R5, 0xffff, RZ, 0xc0, !PT ;  /* 0x0000ffff05092812 */ /* 0x000fd600078ec0ff */
[----:B------:R-:W-:Y:S01]  /*1de0*/  @UP0 UMOV UR36, UR8 ;  /* 0x0000000800240c82 */ /* 0x000fe20008000000 */
[----:B-1----:R-:W-:Y:S05]  /*1df0*/  @!P0 BRA `(.L_x_33) ;  /* 0x0000000000b88947 */ /* 0x002fea0003800000 */
[----:B------:R-:W4:Y:S01]  /*1e00*/  LDC.64 R4, c[0x0][0xb18] ;  /* 0x0002c600ff047b82 */ /* 0x000f220000000a00 */
[----:B------:R-:W-:-:S07]  /*1e10*/  ISETP.NE.AND P3, PT, R40, 0x1, PT ;  /* 0x000000012800780c */ /* 0x000fce0003f65270 */
[----:B------:R-:W1:Y:S08]  /*1e20*/  LDC.64 R6, c[0x0][0xb10] ;  /* 0x0002c400ff067b82 */ /* 0x000e700000000a00 */
[----:B------:R-:W2:Y:S08]  /*1e30*/  LDC R14, c[0x0][0xb20] ;  /* 0x0002c800ff0e7b82 */ /* 0x000eb00000000800 */
[----:B------:R-:W3:Y:S01]  /*1e40*/  LDC R15, c[0x0][0xb0c] ;  /* 0x0002c300ff0f7b82 */ /* 0x000ee20000000800 */
[----:B----4-:R-:W-:Y:S01]  /*1e50*/  IMAD.HI.U32 R19, R0, R5, RZ ;  /* 0x0000000500137227 */ /* 0x010fe200078e00ff */
[----:B------:R-:W-:-:S03]  /*1e60*/  ISETP.NE.AND P0, PT, R4, 0x1, PT ;  /* 0x000000010400780c */ /* 0x000fc60003f05270 */
[----:B------:R-:W-:-:S03]  /*1e70*/  IMAD.HI.U32 R5, R9, R5, RZ ;  /* 0x0000000509057227 */ /* 0x000fc600078e00ff */
[----:B------:R-:W4:Y:S01]  /*1e80*/  LDC.64 R2, c[0x0][0xb28] ;  /* 0x0002ca00ff027b82 */ /* 0x000f220000000a00 */
[----:B-1----:R-:W-:-:S04]  /*1e90*/  IMAD.HI.U32 R20, R8, R6, RZ ;  /* 0x0000000608147227 */ /* 0x002fc800078e00ff */
[----:B------:R-:W-:Y:S01]  /*1ea0*/  IMAD.HI.U32 R21, R10, R6, RZ ;  /* 0x000000060a157227 */ /* 0x000fe200078e00ff */
[----:B------:R-:W-:Y:S02]  /*1eb0*/  SHF.R.U32.HI R20, RZ, R7, R20 ;  /* 0x00000007ff147219 */ /* 0x000fe40000011614 */
[-C--:B--2---:R-:W-:Y:S02]  /*1ec0*/  SHF.R.U32.HI R19, RZ, R14.reuse, R19 ;  /* 0x0000000eff137219 */ /* 0x084fe40000011613 */
[----:B------:R-:W-:Y:S02]  /*1ed0*/  SHF.R.U32.HI R5, RZ, R14, R5 ;  /* 0x0000000eff057219 */ /* 0x000fe40000011605 */
[----:B------:R-:W-:Y:S02]  /*1ee0*/  SEL R19, R0, R19, !P0 ;  /* 0x0000001300137207 */ /* 0x000fe40004000000 */
[----:B------:R-:W-:Y:S02]  /*1ef0*/  SHF.R.U32.HI R21, RZ, R7, R21 ;  /* 0x00000007ff157219 */ /* 0x000fe40000011615 */
[----:B---3--:R-:W-:-:S02]  /*1f00*/  ISETP.NE.AND P1, PT, R15, 0x1, PT ;  /* 0x000000010f00780c */ /* 0x008fc40003f25270 */
[----:B------:R-:W-:Y:S02]  /*1f10*/  SEL R5, R9, R5, !P0 ;  /* 0x0000000509057207 */ /* 0x000fe40004000000 */
[----:B------:R-:W-:Y:S02]  /*1f20*/  SEL R20, R8, R20, !P1 ;  /* 0x0000001408147207 */ /* 0x000fe40004800000 */
[----:B------:R-:W-:Y:S01]  /*1f30*/  SEL R21, R10, R21, !P1 ;  /* 0x000000150a157207 */ /* 0x000fe20004800000 */
[----:B----4-:R-:W-:-:S04]  /*1f40*/  IMAD.HI.U32 R18, R19, R2, RZ ;  /* 0x0000000213127227 */ /* 0x010fc800078e00ff */
        /* <DEDUP_REMOVED lines=10> */
[----:B------:R-:W-:-:S04]  /*1ff0*/  @!P0 IMAD.HI.U32 R7, R21, R2, RZ ;  /* 0x0000000215078227 */ /* 0x000fc800078e00ff */
[----:B------:R-:W-:Y:S01]  /*2000*/  IMAD.MOV R2, RZ, RZ, -R6 ;  /* 0x000000ffff027224 */ /* 0x000fe200078e0a06 */
[----:B------:R-:W-:Y:S02]  /*2010*/  @!P0 SHF.R.U32.HI R3, RZ, R3, R7 ;  /* 0x00000003ff038219 */ /* 0x000fe40000011607 */
[----:B------:R-:W-:Y:S01]  /*2020*/  IADD3 R7, PT, PT, -R5, RZ, RZ ;  /* 0x000000ff05077210 */ /* 0x000fe20007ffe1ff */
[----:B------:R-:W-:Y:S01]  /*2030*/  IMAD R2, R40, R2, R5 ;  /* 0x0000000228027224 */ /* 0x000fe200078e0205 */
        /* <DEDUP_REMOVED lines=10> */
.L_x_33:
[----:B------:R-:W1:Y:S02]  /*20e0*/  LDCU UR8, c[0x0][0xb30] ;  /* 0x00016600ff0877ac */ /* 0x000e640008000800 */
[----:B-1----:R-:W-:-:S09]  /*20f0*/  UISETP.NE.AND UP0, UPT, UR8, 0x1, UPT ;  /* 0x000000010800788c */ /* 0x002fd2000bf05270 */
[----:B------:R-:W-:Y:S05]  /*2100*/  BRA.U UP0, `(.L_x_34) ;  /* 0x0000000100407547 */ /* 0x000fea000b800000 */
[----:B------:R-:W1:Y:S08]  /*2110*/  LDC.64 R4, c[0x0][0xb10] ;  /* 0x0002c400ff047b82 */ /* 0x000e700000000a00 */
[----:B------:R-:W2:Y:S08]  /*2120*/  LDC.64 R2, c[0x0][0xb18] ;  /* 0x0002c600ff027b82 */ /* 0x000eb00000000a00 */
[----:B------:R-:W3:Y:S08]  /*2130*/  LDC R6, c[0x0][0xb20] ;  /* 0x0002c800ff067b82 */ /* 0x000ef00000000800 */
[----:B------:R-:W4:Y:S01]  /*2140*/  LDC R7, c[0x0][0xb0c] ;  /* 0x0002c300ff077b82 */ /* 0x000f220000000800 */
[----:B-1----:R-:W-:-:S05]  /*2150*/  IMAD.HI.U32 R4, R10, R4, RZ ;  /* 0x000000040a047227 */ /* 0x002fca00078e00ff */
[----:B------:R-:W-:Y:S01]  /*2160*/  SHF.R.U32.HI R4, RZ, R5, R4 ;  /* 0x00000005ff047219 */ /* 0x000fe20000011604 */
[----:B--2---:R-:W-:Y:S01]  /*2170*/  IMAD.HI.U32 R3, R9, R3, RZ ;  /* 0x0000000309037227 */ /* 0x004fe200078e00ff */
[----:B------:R-:W-:-:S04]  /*2180*/  ISETP.NE.AND P0, PT, R2, 0x1, PT ;  /* 0x000000010200780c */ /* 0x000fc80003f05270 */
[----:B---3--:R-:W-:-:S04]  /*2190*/  SHF.R.U32.HI R3, RZ, R6, R3 ;  /* 0x00000006ff037219 */ /* 0x008fc80000011603 */
[----:B------:R-:W-:Y:S02]  /*21a0*/  SEL R3, R9, R3, !P0 ;  /* 0x0000000309037207 */ /* 0x000fe40004000000 */
[----:B----4-:R-:W-:-:S04]  /*21b0*/  ISETP.NE.AND P1, PT, R7, 0x1, PT ;  /* 0x000000010700780c */ /* 0x010fc80003f25270 */
[----:B------:R-:W-:-:S05]  /*21c0*/  SEL R4, R10, R4, !P1 ;  /* 0x000000040a047207 */ /* 0x000fca0004800000 */
[----:B------:R-:W-:Y:S02]  /*21d0*/  IMAD.IADD R5, R3, 0x1, -R4 ;  /* 0x0000000103057824 */ /* 0x000fe400078e0a04 */
[----:B------:R-:W-:Y:S02]  /*21e0*/  IMAD.IADD R3, R4, 0x1, -R3 ;  /* 0x0000000104037824 */ /* 0x000fe400078e0a03 */
[----:B------:R-:W-:Y:S02]  /*21f0*/  IMAD R10, R5, R7, R10 ;  /* 0x00000007050a7224 */ /* 0x000fe400078e020a */
[----:B------:R-:W-:-:S07]  /*2200*/  IMAD R9, R3, R2, R9 ;  /* 0x0000000203097224 */ /* 0x000fce00078e0209 */
.L_x_34:
[----:B------:R-:W-:Y:S01]  /*2210*/  VIADD R16, R16, 0x1 ;  /* 0x0000000110107836 */ /* 0x000fe20000000000 */
[----:B------:R-:W-:Y:S01]  /*2220*/  PLOP3.LUT P1, PT, PT, PT, PT, 0x80, 0x8 ;  /* 0x000000000008781c */ /* 0x000fe20003f2f070 */
[----:B------:R-:W-:Y:S02]  /*2230*/  IMAD.IADD R15, R10, 0x1, R95 ;  /* 0x000000010a0f7824 */ /* 0x000fe400078e025f */
[----:B------:R-:W-:Y:S01]  /*2240*/  IMAD.IADD R14, R9, 0x1, R94 ;  /* 0x00000001090e7824 */ /* 0x000fe200078e025e */
[----:B------:R-:W-:-:S04]  /*2250*/  ISETP.NE.AND P0, PT, R16, 0x2, PT ;  /* 0x000000021000780c */ /* 0x000fc80003f05270 */
[----:B------:R-:W-:Y:S02]  /*2260*/  SEL R2, RZ, 0x1, P0 ;  /* 0x00000001ff027807 */ /* 0x000fe40000000000 */
[----:B------:R-:W-:Y:S02]  /*2270*/  SEL R16, R16, RZ, P0 ;  /* 0x000000ff10107207 */ /* 0x000fe40000000000 */
[----:B------:R-:W-:Y:S01]  /*2280*/  LOP3.LUT R13, R13, R2, RZ, 0x3c, !PT ;  /* 0x000000020d0d7212 */ /* 0x000fe200078e3cff */
[----:B------:R-:W-:Y:S06]  /*2290*/  @P2 BRA `(.L_x_35) ;  /* 0xfffffff000982947 */ /* 0x000fec000383ffff */
[----:B------:R-:W-:Y:S01]  /*22a0*/  UIADD3 UR5, UPT, UPT, UR4, 0x10, URZ ;  /* 0x0000001004057890 */ /* 0x000fe2000fffe0ff */
[----:B------:R-:W-:-:S03]  /*22b0*/  SHF.L.U32 R2, R17, 0x1f, RZ ;  /* 0x0000001f11027819 */ /* 0x000fc600000006ff */
[----:B------:R-:W-:-:S09]  /*22c0*/  ULEA UR4, UR6, UR5, 0x3 ;  /* 0x0000000506047291 */ /* 0x000fd2000f8e18ff */
[----:B------:R-:W1:Y:S02]  /*22d0*/  SYNCS.PHASECHK.TRANS64.TRYWAIT P0, [UR4], R2 ;  /* 0x00000002ff0075a7 */ /* 0x000e640008001104 */
[----:B-1----:R-:W-:Y:S05]  /*22e0*/  @!P0 BRA `(.L_x_36) ;  /* 0x0000006c00408947 */ /* 0x002fea0003800000 */
.L_x_128:
[----:B------:R-:W-:-:S04]  /*22f0*/  UIADD3 UR6, UPT, UPT, UR6, 0x1, URZ ;  /* 0x0000000106067890 */ /* 0x000fc8000fffe0ff */
[----:B------:R-:W-:-:S04]  /*2300*/  UISETP.NE.AND UP0, UPT, UR6, 0x2, UPT ;  /* 0x000000020600788c */ /* 0x000fc8000bf05270 */
[----:B------:R-:W-:Y:S02]  /*2310*/  USEL UR4, URZ, 0x1, UP0 ;  /* 0x00000001ff047887 */ /* 0x000fe40008000000 */
[----:B------:R-:W-:-:S04]  /*2320*/  USEL UR6, UR6, URZ, UP0 ;  /* 0x000000ff06067287 */ /* 0x000fc80008000000 */
[----:B------:R-:W-:Y:S01]  /*2330*/  ULEA UR6, UR6, UR5, 0x3 ;  /* 0x0000000506067291 */ /* 0x000fe2000f8e18ff */
[----:B-1----:R-:W-:-:S04]  /*2340*/  LOP3.LUT R2, R17, UR4, RZ, 0x3c, !PT ;  /* 0x0000000411027c12 */ /* 0x002fc8000f8e3cff */
[----:B------:R-:W-:Y:S01]  /*2350*/  SHF.L.U32 R2, R2, 0x1f, RZ ;  /* 0x0000001f02027819 */ /* 0x000fe200000006ff */
[----:B----4-:R-:W-:-:S07]  /*2360*/  IMAD.U32 R0, RZ, RZ, UR6 ;  /* 0x00000006ff007e24 */ /* 0x010fce000f8e00ff */
.L_x_37:
[----:B-1----:R1:W2:Y:S02]  /*2370*/  SYNCS.PHASECHK.TRANS64.TRYWAIT P0, [R0+URZ], R2 ;  /* 0x00000002000075a7 */ /* 0x0022a400080011ff */
[----:B--2---:R-:W-:Y:S05]  /*2380*/  @!P0 NANOSLEEP.SYNCS 0x989680 ;  /* 0x009896800000895d */ /* 0x004fea0003900000 */
[----:B------:R-:W2:Y:S02]  /*2390*/  @!P0 SYNCS.PHASECHK.TRANS64 P0, [R0+URZ], R2 ;  /* 0x00000002000085a7 */ /* 0x000ea400080010ff */
[----:B--2---:R-:W-:Y:S05]  /*23a0*/  @P0 EXIT ;  /* 0x000000000000094d */ /* 0x004fea0003800000 */
[----:B------:R-:W-:Y:S05]  /*23b0*/  BRA `(.L_x_37) ;  /* 0xfffffffc00ec7947 */ /* 0x000fea000383ffff */
.L_x_17:
[----:B------:R-:W-:-:S04]  /*23c0*/  UISETP.NE.AND UP1, UPT, UR37, URZ, UPT ;  /* 0x000000ff2500728c */ /* 0x000fc8000bf25270 */
[----:B------:R-:W-:-:S09]  /*23d0*/  UISETP.NE.OR UP1, UPT, UR8, 0x1, UP1 ;  /* 0x000000010800788c */ /* 0x000fd20008f25670 */
[----:B------:R-:W-:Y:S05]  /*23e0*/  BRA.U UP1, `(.L_x_38) ;  /* 0x0000000501487547 */ /* 0x000fea000b800000 */
[----:B------:R-:W-:Y:S01]  /*23f0*/  ISETP.NE.AND P2, PT, R2, RZ, PT ;  /* 0x000000ff0200720c */ /* 0x000fe20003f45270 */
[----:B------:R-:W-:Y:S01]  /*2400*/  IMAD.MOV.U32 R12, RZ, RZ, 0x1 ;  /* 0x00000001ff0c7424 */ /* 0x000fe200078e00ff */
[----:B------:R-:W-:Y:S02]  /*2410*/  CS2R R10, SRZ ;  /* 0x00000000000a7805 */ /* 0x000fe4000001ff00 */
[----:B------:R-:W-:Y:S01]  /*2420*/  CS2R R8, SRZ ;  /* 0x0000000000087805 */ /* 0x000fe2000001ff00 */
[----:B------:R-:W-:Y:S01]  /*2430*/  UMOV UR4, 0x400 ;  /* 0x0000040000047882 */ /* 0x000fe20000000000 */
[----:B------:R-:W-:Y:S01]  /*2440*/  UMOV UR6, URZ ;  /* 0x000000ff00067c82 */ /* 0x000fe20008000000 */
[----:B------:R-:W-:-:S12]  /*2450*/  ULEA UR37, UR37, UR4, 0x18 ;  /* 0x0000000425257291 */ /* 0x000fd8000f8ec0ff */
.L_x_42:
[----:B------:R-:W-:Y:S02]  /*2460*/  LEA R0, R8, UR37, 0x3 ;  /* 0x0000002508007c11 */ /* 0x000fe4000f8e18ff */
[----:B------:R-:W-:-:S03]  /*2470*/  SHF.L.U32 R4, R9, 0x1f, RZ ;  /* 0x0000001f09047819 */ /* 0x000fc600000006ff */
[----:B------:R-:W-:Y:S01]  /*2480*/  VIADD R5, R0, 0xe0 ;  /* 0x000000e000057836 */ /* 0x000fe20000000000 */
[----:B------:R-:W1:Y:S02]  /*2490*/  SYNCS.PHASECHK.TRANS64.TRYWAIT P0, [R0+URZ+0xd0], R4 ;  /* 0x0000d004000075a7 */ /* 0x000e6400080011ff */
[----:B-1----:R-:W-:Y:S05]  /*24a0*/  @!P0 BRA `(.L_x_39) ;  /* 0x0000006800e88947 */ /* 0x002fea0003800000 */
.L_x_129:
[----:B------:R-:W-:Y:S01]  /*24b0*/  ULEA UR5, UR6, UR37, 0x3 ;  /* 0x0000002506057291 */ /* 0x000fe2000f8e18ff */
[----:B-1----:R-:W-:Y:S01]  /*24c0*/  PRMT R0, RZ, 0x654, R5 ;  /* 0x00000654ff007816 */ /* 0x002fe20000000005 */
[----:B------:R-:W-:Y:S01]  /*24d0*/  @!P2 IMAD.MOV.U32 R4, RZ, RZ, 0x10 ;  /* 0x00000010ff04a424 */ /* 0x000fe200078e00ff */
[----:B------:R-:W-:Y:S01]  /*24e0*/  SHF.L.U32 R5, R12, 0x1f, RZ ;  /* 0x0000001f0c057819 */ /* 0x000fe200000006ff */
[----:B------:R-:W-:Y:S01]  /*24f0*/  UIADD3 UR4, UPT, UPT, UR5, 0x70, URZ ;  /* 0x0000007005047890 */ /* 0x000fe2000fffe0ff */
[----:B------:R1:W-:Y:S05]  /*2500*/  SYNCS.ARRIVE.TRANS64.RED.A1T0 RZ, [R0+URZ], RZ ;  /* 0x000000ff00ff79a7 */ /* 0x0003ea00081004ff */
[----:B------:R-:W-:Y:S01]  /*2510*/  IMAD.U32 R6, RZ, RZ, UR4 ;  /* 0x00000004ff067e24 */ /* 0x000fe2000f8e00ff */
[----:B------:R-:W2:Y:S04]  /*2520*/  SYNCS.PHASECHK.TRANS64.TRYWAIT P0, [UR5+0x80], R5 ;  /* 0x00008005ff0075a7 */ /* 0x000ea80008001105 */
[----:B------:R-:W-:Y:S01]  /*2530*/  PRMT R6, R2, 0x654, R6 ;  /* 0x0000065402067816 */ /* 0x000fe20000000006 */
[----:B-12---:R-:W-:Y:S06]  /*2540*/  @!P0 BRA `(.L_x_40) ;  /* 0x0000006800d48947 */ /* 0x006fec0003800000 */
.L_x_131:
[----:B------:R-:W-:Y:S01]  /*2550*/  ULEA UR4, UR6, UR37, 0x4 ;  /* 0x0000002506047291 */ /* 0x000fe2000f8e20ff */
[----:B------:R-:W-:Y:S01]  /*2560*/  SEL R3, R6, R3, !P2 ;  /* 0x0000000306037207 */ /* 0x000fe20005000000 */
[----:B------:R-:W-:Y:S01]  /*2570*/  UIADD3 UR5, UPT, UPT, UR5, 0x70, URZ ;  /* 0x0000007005057890 */ /* 0x000fe2000fffe0ff */
[----:B-1----:R-:W-:Y:S01]  /*2580*/  LEA R0, R11, UR37, 0x3 ;  /* 0x000000250b007c11 */ /* 0x002fe2000f8e18ff */
[----:B------:R-:W-:Y:S01]  /*2590*/  UIADD3 UR4, UPT, UPT, UR4, 0x100, URZ ;  /* 0x0000010004047890 */ /* 0x000fe2000fffe0ff */
[----:B------:R1:W-:Y:S01]  /*25a0*/  @!P2 SYNCS.ARRIVE.TRANS64.RED RZ, [R3+URZ], R4 ;  /* 0x0000000403ffa9a7 */ /* 0x0003e200080004ff */
[----:B------:R-:W-:Y:S01]  /*25b0*/  UIADD3 UR6, UPT, UPT, UR6, 0x1, URZ ;  /* 0x0000000106067890 */ /* 0x000fe2000fffe0ff */
[----:B------:R-:W-:-:S03]  /*25c0*/  VIADD R8, R8, 0x1 ;  /* 0x0000000108087836 */ /* 0x000fc60000000000 */
[----:B------:R-:W-:Y:S02]  /*25d0*/  UISETP.NE.AND UP0, UPT, UR6, 0x2, UPT ;  /* 0x000000020600788c */ /* 0x000fe4000bf05270 */
[----:B------:R-:W-:Y:S01]  /*25e0*/  ISETP.NE.AND P0, PT, R8, 0x2, PT ;  /* 0x000000020800780c */ /* 0x000fe20003f05270 */
[----:B------:R-:W-:Y:S06]  /*25f0*/  UGETNEXTWORKID.BROADCAST [UR4], [UR5] ;  /* 0x00000000040073ca */ /* 0x000fec0008000100 */
[----:B------:R-:W-:Y:S02]  /*2600*/  USEL UR4, URZ, 0x1, UP0 ;  /* 0x00000001ff047887 */ /* 0x000fe40008000000 */
[----:B------:R-:W-:-:S04]  /*2610*/  USEL UR6, UR6, URZ, UP0 ;  /* 0x000000ff06067287 */ /* 0x000fc80008000000 */
[----:B------:R-:W-:Y:S02]  /*2620*/  LOP3.LUT R12, R12, UR4, RZ, 0x3c, !PT ;  /* 0x000000040c0c7c12 */ /* 0x000fe4000f8e3cff */
[----:B-1----:R-:W-:-:S04]  /*2630*/  SHF.L.U32 R4, R10, 0x1f, RZ ;  /* 0x0000001f0a047819 */ /* 0x002fc800000006ff */
[----:B------:R-:W1:Y:S02]  /*2640*/  SYNCS.PHASECHK.TRANS64.TRYWAIT P1, [R0+URZ+0x70], R4 ;  /* 0x00007004000075a7 */ /* 0x000e6400080211ff */
[----:B-1----:R-:W-:Y:S05]  /*2650*/  @!P1 BRA `(.L_x_41) ;  /* 0x0000006800a89947 */ /* 0x002fea0003800000 */
.L_x_132:
[C---:B-1----:R-:W-:Y:S01]  /*2660*/  LEA R4, R11.reuse, UR37, 0x4 ;  /* 0x000000250b047c11 */ /* 0x042fe2000f8e20ff */
[----:B------:R-:W-:Y:S01]  /*2670*/  VIADD R0, R0, 0x80 ;  /* 0x0000008000007836 */ /* 0x000fe20000000000 */
[----:B------:R-:W-:Y:S01]  /*2680*/  SEL R8, R8, RZ, P0 ;  /* 0x000000ff08087207 */ /* 0x000fe20000000000 */
[----:B------:R-:W-:-:S03]  /*2690*/  VIADD R11, R11, 0x1 ;  /* 0x000000010b0b7836 */ /* 0x000fc60000000000 */
[----:B------:R-:W1:Y:S01]  /*26a0*/  LDS.128 R4, [R4+0x100] ;  /* 0x0001000004047984 */ /* 0x000e620000000c00 */
[----:B------:R-:W-:Y:S02]  /*26b0*/  PRMT R0, RZ, 0x654, R0 ;  /* 0x00000654ff007816 */ /* 0x000fe40000000000 */
[C---:B------:R-:W-:Y:S01]  /*26c0*/  ISETP.NE.AND P1, PT, R11.reuse, 0x2, PT ;  /* 0x000000020b00780c */ /* 0x040fe20003f25270 */
[----:B------:R-:W-:Y:S01]  /*26d0*/  @!PT LDS RZ, [RZ] ;  /* 0x00000000fffff984 */ /* 0x000fe20000000800 */
[----:B------:R-:W-:Y:S01]  /*26e0*/  @!PT LDS RZ, [RZ] ;  /* 0x00000000fffff984 */ /* 0x000fe20000000800 */
[----:B------:R-:W-:Y:S01]  /*26f0*/  @!PT LDS RZ, [RZ] ;  /* 0x00000000fffff984 */ /* 0x000fe20000000800 */
[----:B------:R-:W-:Y:S01]  /*2700*/  @!PT LDS RZ, [RZ] ;  /* 0x00000000fffff984 */ /* 0x000fe20000000800 */
[----:B------:R2:W-:Y:S06]  /*2710*/  MEMBAR.ALL.CTA ;  /* 0x0000000000007992 */ /* 0x0005ec0000008000 */
[----:B--2---:R-:W2:Y:S01]  /*2720*/  FENCE.VIEW.ASYNC.S ;  /* 0x00000000000073c6 */ /* 0x004ea20000000000 */
[----:B------:R-:W-:Y:S01]  /*2730*/  SEL R11, R11, RZ, P1 ;  /* 0x000000ff0b0b7207 */ /* 0x000fe20000800000 */
[----:B--2---:R2:W-:Y:S01]  /*2740*/  SYNCS.ARRIVE.TRANS64.RED.A1T0 RZ, [R0+URZ], RZ ;  /* 0x000000ff00ff79a7 */ /* 0x0045e200081004ff */
[----:B-1----:R-:W-:-:S02]  /*2750*/  LOP3.LUT P3, RZ, R6, 0x1, RZ, 0xc0, !PT ;  /* 0x0000000106ff7812 */ /* 0x002fc4000786c0ff */
[----:B------:R-:W-:-:S04]  /*2760*/  SEL R4, RZ, 0x1, P1 ;  /* 0x00000001ff047807 */ /* 0x000fc80000800000 */
[----:B------:R-:W-:Y:S02]  /*2770*/  LOP3.LUT R10, R10, R4, RZ, 0x3c, !PT ;  /* 0x000000040a0a7212 */ /* 0x000fe400078e3cff */
[----:B--2---:R-:W-:-:S04]  /*2780*/  SEL R0, RZ, 0x1, P0 ;  /* 0x00000001ff007807 */ /* 0x004fc80000000000 */
[----:B------:R-:W-:Y:S01]  /*2790*/  LOP3.LUT R9, R9, R0, RZ, 0x3c, !PT ;  /* 0x0000000009097212 */ /* 0x000fe200078e3cff */
[----:B------:R-:W-:Y:S06]  /*27a0*/  @P3 BRA `(.L_x_42) ;  /* 0xfffffffc002c3947 */ /* 0x000fec000383ffff */
[----:B------:R-:W-:Y:S01]  /*27b0*/  ULEA UR5, UR6, UR37, 0x3 ;  /* 0x0000002506057291 */ /* 0x000fe2000f8e18ff */
[----:B------:R-:W-:-:S08]  /*27c0*/  SHF.L.U32 R2, R12, 0x1f, RZ ;  /* 0x0000001f0c027819 */ /* 0x000fd000000006ff */
[----:B------:R-:W1:Y:S02]  /*27d0*/  SYNCS.PHASECHK.TRANS64 P0, [UR5+0x80], R2 ;  /* 0x00008002ff0075a7 */ /* 0x000e640008001005 */
[----:B-1----:R-:W-:Y:S05]  /*27e0*/  @P0 BRA `(.L_x_43) ;  /* 0x0000000000080947 */ /* 0x002fea0003800000 */
[----:B------:R-:W1:Y:S02]  /*27f0*/  SYNCS.PHASECHK.TRANS64.TRYWAIT P0, [UR5+0x80], R2 ;  /* 0x00008002ff0075a7 */ /* 0x000e640008001105 */
[----:B-1----:R-:W-:Y:S05]  /*2800*/  @!P0 BRA `(.L_x_44) ;  /* 0x0000006800508947 */ /* 0x002fea0003800000 */
.L_x_43:
[----:B------:R-:W-:-:S04]  /*2810*/  UIADD3 UR4, UPT, UPT, UR6, 0x1, URZ ;  /* 0x0000000106047890 */ /* 0x000fc8000fffe0ff */
[----:B------:R-:W-:-:S04]  /*2820*/  UISETP.NE.AND UP0, UPT, UR4, 0x2, UPT ;  /* 0x000000020400788c */ /* 0x000fc8000bf05270 */
[----:B------:R-:W-:Y:S02]  /*2830*/  USEL UR7, URZ, 0x1, UP0 ;  /* 0x00000001ff077887 */ /* 0x000fe40008000000 */
[----:B------:R-:W-:-:S04]  /*2840*/  USEL UR4, UR4, URZ, UP0 ;  /* 0x000000ff04047287 */ /* 0x000fc80008000000 */
[----:B------:R-:W-:Y:S01]  /*2850*/  ULEA UR4, UR4, UR37, 0x3 ;  /* 0x0000002504047291 */ /* 0x000fe2000f8e18ff */
[----:B-1----:R-:W-:-:S04]  /*2860*/  LOP3.LUT R2, R12, UR7, RZ, 0x3c, !PT ;  /* 0x000000070c027c12 */ /* 0x002fc8000f8e3cff */
[----:B------:R-:W-:-:S04]  /*2870*/  SHF.L.U32 R0, R2, 0x1f, RZ ;  /* 0x0000001f02007819 */ /* 0x000fc800000006ff */
[----:B------:R-:W1:Y:S02]  /*2880*/  SYNCS.PHASECHK.TRANS64 P0, [UR4+0x80], R0 ;  /* 0x00008000ff0075a7 */ /* 0x000e640008001004 */
[----:B-1----:R-:W-:Y:S05]  /*2890*/  @P0 EXIT ;  /* 0x000000000000094d */ /* 0x002fea0003800000 */
[----:B------:R-:W-:Y:S02]  /*28a0*/  SHF.L.U32 R2, R2, 0x1f, RZ ;  /* 0x0000001f02027819 */ /* 0x000fe400000006ff */
[----:B------:R-:W-:-:S07]  /*28b0*/  MOV R0, UR4 ;  /* 0x0000000400007c02 */ /* 0x000fce0008000f00 */
.L_x_45:
[----:B-1----:R1:W2:Y:S02]  /*28c0*/  SYNCS.PHASECHK.TRANS64.TRYWAIT P0, [R0+URZ+0x80], R2 ;  /* 0x00008002000075a7 */ /* 0x0022a400080011ff */
[----:B--2---:R-:W-:Y:S05]  /*28d0*/  @!P0 NANOSLEEP.SYNCS 0x989680 ;  /* 0x009896800000895d */ /* 0x004fea0003900000 */
[----:B------:R-:W2:Y:S02]  /*28e0*/  @!P0 SYNCS.PHASECHK.TRANS64 P0, [R0+URZ+0x80], R2 ;  /* 0x00008002000085a7 */ /* 0x000ea400080010ff */
[----:B--2---:R-:W-:Y:S05]  /*28f0*/  @P0 EXIT ;  /* 0x000000000000094d */ /* 0x004fea0003800000 */
[----:B------:R-:W-:Y:S05]  /*2900*/  BRA `(.L_x_45) ;  /* 0xfffffffc00ec7947 */ /* 0x000fea000383ffff */
.L_x_38:
[----:B------:R-:W-:-:S09]  /*2910*/  UISETP.NE.AND UP1, UPT, UR8, URZ, UPT ;  /* 0x000000ff0800728c */ /* 0x000fd2000bf25270 */
[----:B------:R-:W-:Y:S05]  /*2920*/  BRA.U UP1, `(.L_x_46) ;  /* 0x0000000d01cc7547 */ /* 0x000fea000b800000 */
[----:B------:R-:W-:Y:S01]  /*2930*/  UMOV UR4, 0x40 ;  /* 0x0000004000047882 */ /* 0x000fe20000000000 */
[----:B------:R-:W-:Y:S01]  /*2940*/  NOP ;  /* 0x0000000000007918 */ /* 0x000fe20000000000 */
[----:B------:R-:W-:Y:S01]  /*2950*/  ULEA UR4, UR37, UR4, 0x18 ;  /* 0x0000000425047291 */ /* 0x000fe2000f8ec0ff */
[----:B------:R-:W-:Y:S02]  /*2960*/  UMOV UR5, 0x400 ;  /* 0x0000040000057882 */ /* 0x000fe40000000000 */
[----:B------:R-:W-:-:S06]  /*2970*/  ULEA UR37, UR37, UR5, 0x18 ;  /* 0x0000000525257291 */ /* 0x000fcc000f8ec0ff */
[----:B------:R-:W1:Y:S02]  /*2980*/  LDS.U8 R0, [UR4+0x1c] ;  /* 0x00001c04ff007984 */ /* 0x000e640008000000 */
[----:B-1----:R-:W-:-:S13]  /*2990*/  ISETP.NE.AND P0, PT, R0, RZ, PT ;  /* 0x000000ff0000720c */ /* 0x002fda0003f05270 */
[----:B------:R-:W-:Y:S05]  /*29a0*/  @P0 BRA `(.L_x_47) ;  /* 0x0000000000580947 */ /* 0x000fea0003800000 */
[----:B------:R-:W-:-:S13]  /*29b0*/  ELECT P0, URZ, PT ;  /* 0x0000000000ff782f */ /* 0x000fda0003800000 */
[----:B------:R-:W-:Y:S05]  /*29c0*/  @!P0 BRA `(.L_x_48) ;  /* 0x0000000000608947 */ /* 0x000fea0003800000 */
[----:B------:R-:W-:Y:S01]  /*29d0*/  UMOV UR5, 0x10 ;  /* 0x0000001000057882 */ /* 0x000fe20000000000 */
[----:B------:R-:W-:Y:S01]  /*29e0*/  HFMA2 R0, -RZ, RZ, 0, 5.9604644775390625e-08 ;  /* 0x00000001ff007431 */ /* 0x000fe200000001ff */
[----:B------:R-:W-:-:S03]  /*29f0*/  MOV R2, 0xffff ;  /* 0x0000ffff00027802 */ /* 0x000fc60000000f00 */
[----:B------:R-:W-:Y:S04]  /*2a00*/  DEPBAR.LE SB1, 0x36 ;  /* 0x00009d800000791a */ /* 0x000fe80000000000 */
[----:B------:R-:W1:Y:S02]  /*2a10*/  UTCATOMSWS.FIND_AND_SET.ALIGN UP0, UR5, UR5 ;  /* 0x00000005000575e3 */ /* 0x000e640008000800 */
[----:B-1----:R-:W-:Y:S01]  /*2a20*/  MOV R3, UR5 ;  /* 0x0000000500037c02 */ /* 0x002fe20008000f00 */
[----:B------:R-:W-:Y:S06]  /*2a30*/  BRA.U UP0, `(.L_x_49) ;  /* 0x0000000100187547 */ /* 0x000fec000b800000 */
.L_x_50:
[----:B------:R-:W-:Y:S05]  /*2a40*/  NANOSLEEP 0x64 ;  /* 0x000000640000795d */ /* 0x000fea0003800000 */
[----:B------:R-:W-:-:S05]  /*2a50*/  UMOV UR5, 0x10 ;  /* 0x0000001000057882 */ /* 0x000fca0000000000 */
[----:B------:R-:W-:Y:S04]  /*2a60*/  DEPBAR.LE SB1, 0x36 ;  /* 0x00009d800000791a */ /* 0x000fe80000000000 */
[----:B------:R-:W1:Y:S02]  /*2a70*/  UTCATOMSWS.FIND_AND_SET.ALIGN UP0, UR5, UR5 ;  /* 0x00000005000575e3 */ /* 0x000e640008000800 */
[----:B-1----:R-:W-:Y:S01]  /*2a80*/  MOV R3, UR5 ;  /* 0x0000000500037c02 */ /* 0x002fe20008000f00 */
[----:B------:R-:W-:Y:S05]  /*2a90*/  BRA.U !UP0, `(.L_x_50) ;  /* 0xfffffffd08e87547 */ /* 0x000fea000b83ffff */
.L_x_49:
[-C--:B------:R-:W-:Y:S02]  /*2aa0*/  SHF.L.U32 R2, R2, R3.reuse, RZ ;  /* 0x0000000302027219 */ /* 0x080fe400000006ff */
[----:B------:R-:W-:Y:S01]  /*2ab0*/  SHF.L.U32 R0, R0, R3, RZ ;  /* 0x0000000300007219 */ /* 0x000fe200000006ff */
[----:B------:R-:W-:Y:S02]  /*2ac0*/  IMAD.SHL.U32 R3, R3, 0x20, RZ ;  /* 0x0000002003037824 */ /* 0x000fe400078e00ff */
[----:B------:R1:W-:Y:S04]  /*2ad0*/  ATOMS.OR RZ, [UR4+0x14], R2 ;  /* 0x00001402ffff798c */ /* 0x0003e8000b000004 */
[----:B------:R1:W-:Y:S04]  /*2ae0*/  ATOMS.OR RZ, [UR4+0x18], R0 ;  /* 0x00001800ffff798c */ /* 0x0003e8000b000004 */
[----:B------:R1:W-:Y:S01]  /*2af0*/  STS [UR37+0x120], R3 ;  /* 0x00012003ff007988 */ /* 0x0003e20008000825 */
[----:B------:R-:W-:Y:S05]  /*2b00*/  BRA `(.L_x_48) ;  /* 0x0000000000107947 */ /* 0x000fea0003800000 */
.L_x_47:
[----:B------:R-:W-:Y:S02]  /*2b10*/  MOV R0, 0xffffffff ;  /* 0xffffffff00007802 */ /* 0x000fe40000000f00 */
[----:B------:R-:W-:-:S03]  /*2b20*/  MOV R2, 0x2b50 ;  /* 0x00002b5000027802 */ /* 0x000fc60000000f00 */
[----:B------:R1:W-:Y:S04]  /*2b30*/  STS [UR37+0x120], R0 ;  /* 0x00012000ff007988 */ /* 0x0003e80008000825 */
[----:B-1-3-5:R-:W-:Y:S05]  /*2b40*/  CALL.REL.NOINC `($__internal_1_$__cuda_sm10x_tcgen05_guardrail_trap_phase_invalid_during_alloc) ;  /* 0x0000006c00947944 */ /* 0x02afea0003c00000 */
.L_x_48:
[----:B------:R-:W-:Y:S05]  /*2b50*/  WARPSYNC.ALL ;  /* 0x0000000000007948 */ /* 0x000fea0003800000 */
[----:B------:R-:W2:Y:S01]  /*2b60*/  S2UR UR5, SR_CgaCtaId ;  /* 0x00000000000579c3 */ /* 0x000ea20000008800 */
[----:B------:R-:W-:Y:S01]  /*2b70*/  UMOV UR4, 0x400 ;  /* 0x0000040000047882 */ /* 0x000fe20000000000 */
[----:B------:R-:W-:-:S06]  /*2b80*/  NOP ;  /* 0x0000000000007918 */ /* 0x000fcc0000000000 */
[----:B------:R-:W-:Y:S06]  /*2b90*/  BAR.ARV 0x6, 0xa0 ;  /* 0x0182800000007b1d */ /* 0x000fec0000002000 */
[----:B------:R-:W4:Y:S01]  /*2ba0*/  LDCU UR7, c[0x0][0x38c] ;  /* 0x00007180ff0777ac */ /* 0x000f220008000800 */
[----:B------:R-:W-:Y:S01]  /*2bb0*/  IMAD.MOV.U32 R11, RZ, RZ, 0x1 ;  /* 0x00000001ff0b7424 */ /* 0x000fe200078e00ff */
[----:B------:R-:W-:Y:S01]  /*2bc0*/  CS2R R8, SRZ ;  /* 0x0000000000087805 */ /* 0x000fe2000001ff00 */
[----:B------:R-:W-:Y:S01]  /*2bd0*/  IMAD.MOV.U32 R10, RZ, RZ, RZ ;  /* 0x000000ffff0a7224 */ /* 0x000fe200078e00ff */
[----:B------:R-:W3:Y:S01]  /*2be0*/  LDCU UR6, c[0x0][0x38c] ;  /* 0x00007180ff0677ac */ /* 0x000ee20008000800 */
[----:B------:R-:W-:Y:S01]  /*2bf0*/  UMOV UR15, URZ ;  /* 0x000000ff000f7c82 */ /* 0x000fe20008000000 */
[----:B------:R-:W-:Y:S01]  /*2c00*/  UMOV UR14, URZ ;  /* 0x000000ff000e7c82 */ /* 0x000fe20008000000 */
[----:B--2---:R-:W-:Y:S01]  /*2c10*/  ULEA UR5, UR5, UR4, 0x18 ;  /* 0x0000000405057291 */ /* 0x004fe2000f8ec0ff */
[----:B------:R-:W-:Y:S01]  /*2c20*/  UMOV UR24, 0x0 ;  /* 0x0000000000187882 */ /* 0x000fe20000000000 */
[----:B------:R-:W-:-:S02]  /*2c30*/  UMOV UR25, 0x4400490 ;  /* 0x0440049000197882 */ /* 0x000fc40000000000 */
[----:B------:R-:W-:Y:S02]  /*2c40*/  UIADD3 UR10, UPT, UPT, UR5, 0x6400, URZ ;  /* 0x00006400050a7890 */ /* 0x000fe4000fffe0ff */
[----:B------:R-:W-:Y:S02]  /*2c50*/  UIADD3 UR11, UPT, UPT, UR5, 0xa400, URZ ;  /* 0x0000a400050b7890 */ /* 0x000fe4000fffe0ff */
[----:B----4-:R-:W-:Y:S01]  /*2c60*/  UIADD3 UR7, UPT, UPT, UR7, 0x7f, URZ ;  /* 0x0000007f07077890 */ /* 0x010fe2000fffe0ff */
[----:B-1----:R-:W1:Y:S01]  /*2c70*/  LDS R0, [UR5+0x120] ;  /* 0x00012005ff007984 */ /* 0x002e620008000800 */
[----:B------:R-:W-:Y:S02]  /*2c80*/  USHF.R.U32.HI UR10, URZ, 0x4, UR10 ;  /* 0x00000004ff0a7899 */ /* 0x000fe4000801160a */
[----:B------:R-:W-:Y:S02]  /*2c90*/  USHF.R.S32.HI UR4, URZ, 0x1f, UR7 ;  /* 0x0000001fff047899 */ /* 0x000fe40008011407 */
[----:B------:R-:W-:-:S02]  /*2ca0*/  USHF.R.U32.HI UR11, URZ, 0x4, UR11 ;  /* 0x00000004ff0b7899 */ /* 0x000fc4000801160b */
[----:B------:R-:W-:Y:S02]  /*2cb0*/  ULEA.HI UR4, UR4, UR7, URZ, 0x7 ;  /* 0x0000000704047291 */ /* 0x000fe4000f8f38ff */
[----:B------:R-:W-:Y:S02]  /*2cc0*/  ULOP3.LUT UR10, UR10, 0x3fff, URZ, 0xc0, !UPT ;  /* 0x00003fff0a0a7892 */ /* 0x000fe4000f8ec0ff */
[----:B------:R-:W-:Y:S02]  /*2cd0*/  USHF.R.S32.HI UR4, URZ, 0x7, UR4 ;  /* 0x00000007ff047899 */ /* 0x000fe40008011404 */
[----:B------:R-:W-:Y:S02]  /*2ce0*/  ULOP3.LUT UR11, UR11, 0x3fff, URZ, 0xc0, !UPT ;  /* 0x00003fff0b0b7892 */ /* 0x000fe4000f8ec0ff */
[----:B------:R-:W-:Y:S01]  /*2cf0*/  UISETP.LT.AND UP0, UPT, UR4, 0x1, UPT ;  /* 0x000000010400788c */ /* 0x000fe2000bf01270 */
[----:B------:R-:W-:Y:S01]  /*2d00*/  UMOV UR22, 0x0 ;  /* 0x0000000000167882 */ /* 0x000fe20000000000 */
[----:B------:R-:W-:-:S02]  /*2d10*/  UMOV UR23, 0x4400490 ;  /* 0x0440049000177882 */ /* 0x000fc40000000000 */
[----:B------:R-:W-:Y:S02]  /*2d20*/  USEL UR9, UR4, 0x1, !UP0 ;  /* 0x0000000104097887 */ /* 0x000fe4000c000000 */
[----:B------:R-:W-:Y:S02]  /*2d30*/  ULOP3.LUT UR10, UR10, 0x10000, URZ, 0xfc, !UPT ;  /* 0x000100000a0a7892 */ /* 0x000fe4000f8efcff */
[----:B------:R-:W-:Y:S02]  /*2d40*/  ULOP3.LUT UR11, UR11, 0x10000, URZ, 0xfc, !UPT ;  /* 0x000100000b0b7892 */ /* 0x000fe4000f8efcff */
[----:B------:R-:W-:Y:S02]  /*2d50*/  UIADD3 UR9, UPT, UPT, -UR9, URZ, URZ ;  /* 0x000000ff09097290 */ /* 0x000fe4000fffe1ff */
[----:B---3--:R-:W-:Y:S01]  /*2d60*/  UISETP.GE.AND UP3, UPT, UR6, 0x1, UPT ;  /* 0x000000010600788c */ /* 0x008fe2000bf66270 */
[----:B------:R-:W-:Y:S01]  /*2d70*/  UMOV UR20, 0x0 ;  /* 0x0000000000147882 */ /* 0x000fe20000000000 */
[----:B------:R-:W-:Y:S01]  /*2d80*/  UMOV UR21, 0x4400490 ;  /* 0x0440049000157882 */ /* 0x000fe20000000000 */
[----:B------:R-:W-:Y:S01]  /*2d90*/  UMOV UR18, 0x0 ;  /* 0x0000000000127882 */ /* 0x000fe20000000000 */
[----:B------:R-:W-:Y:S01]  /*2da0*/  UMOV UR19, 0x4400490 ;  /* 0x0440049000137882 */ /* 0x000fe20000000000 */
[----:B-1----:R-:W-:-:S15]  /*2db0*/  R2UR UR16, R0 ;  /* 0x00000000001072ca */ /* 0x002fde00000e0000 */
.L_x_57:
[----:B------:R-:W-:Y:S02]  /*2dc0*/  LEA R0, R10, UR5, 0x3 ;  /* 0x000000050a007c11 */ /* 0x000fe4000f8e18ff */
[----:B------:R-:W-:Y:S02]  /*2dd0*/  SHF.L.U32 R2, R9, 0x1f, RZ ;  /* 0x0000001f09027819 */ /* 0x000fe400000006ff */
[----:B------:R-:W-:Y:S01]  /*2de0*/  PLOP3.LUT P0, PT, PT, PT, UP3, 0x80, 0x8 ;  /* 0x000000000008781c */ /* 0x000fe20003f0f038 */
[----:B------:R-:W-:Y:S01]  /*2df0*/  VIADD R3, R0, 0x80 ;  /* 0x0000008000037836 */ /* 0x000fe20000000000 */
[----:B-1----:R-:W1:Y:S02]  /*2e00*/  SYNCS.PHASECHK.TRANS64.TRYWAIT P1, [R0+URZ+0x70], R2 ;  /* 0x00007002000075a7 */ /* 0x002e6400080211ff */
[----:B-1-3--:R-:W-:Y:S09]  /*2e10*/  @!P1 BRA `(.L_x_51) ;  /* 0x0000006000e49947 */ /* 0x00aff20003800000 */
.L_x_134:
[----:B------:R-:W-:Y:S01]  /*2e20*/  LEA R4, R10, UR5, 0x4 ;  /* 0x000000050a047c11 */ /* 0x000fe2000f8e20ff */
[----:B------:R-:W-:Y:S01]  /*2e30*/  @UP3 ULEA UR6, UR14, UR5, 0x3 ;  /* 0x000000050e063291 */ /* 0x000fe2000f8e18ff */
[----:B------:R-:W-:Y:S01]  /*2e40*/  PLOP3.LUT P2, PT, PT, PT, PT, 0x80, 0x8 ;  /* 0x000000000008781c */ /* 0x000fe20003f4f070 */
[----:B------:R-:W-:Y:S01]  /*2e50*/  ULEA UR7, UR15, UR5, 0x3 ;  /* 0x000000050f077291 */ /* 0x000fe2000f8e18ff */
[----:B------:R-:W-:Y:S02]  /*2e60*/  PRMT R3, RZ, 0x654, R3 ;  /* 0x00000654ff037816 */ /* 0x000fe40000000003 */
[----:B------:R-:W2:Y:S01]  /*2e70*/  LDS.128 R4, [R4+0x100] ;  /* 0x0001000004047984 */ /* 0x000ea20000000c00 */
[----:B-1----:R-:W-:Y:S02]  /*2e80*/  @P0 SHF.L.U32 R2, R8, 0x1f, RZ ;  /* 0x0000001f08020819 */ /* 0x002fe400000006ff */
[----:B------:R-:W-:Y:S01]  /*2e90*/  SHF.L.U32 R0, R11, 0x1f, RZ ;  /* 0x0000001f0b007819 */ /* 0x000fe200000006ff */
[----:B------:R-:W-:Y:S01]  /*2ea0*/  @!PT LDS RZ, [RZ] ;  /* 0x00000000fffff984 */ /* 0x000fe20000000800 */
[----:B------:R-:W-:Y:S01]  /*2eb0*/  @!PT LDS RZ, [RZ] ;  /* 0x00000000fffff984 */ /* 0x000fe20000000800 */
[----:B------:R-:W-:Y:S01]  /*2ec0*/  @!PT LDS RZ, [RZ] ;  /* 0x00000000fffff984 */ /* 0x000fe20000000800 */
[----:B------:R-:W-:Y:S01]  /*2ed0*/  @!PT LDS RZ, [RZ] ;  /* 0x00000000fffff984 */ /* 0x000fe20000000800 */
[----:B------:R1:W-:Y:S06]  /*2ee0*/  MEMBAR.ALL.CTA ;  /* 0x0000000000007992 */ /* 0x0003ec0000008000 */
[----:B-1----:R-:W1:Y:S02]  /*2ef0*/  FENCE.VIEW.ASYNC.S ;  /* 0x00000000000073c6 */ /* 0x002e640000000000 */
[----:B-1----:R1:W-:Y:S01]  /*2f00*/  SYNCS.ARRIVE.TRANS64.RED.A1T0 RZ, [R3+URZ], RZ ;  /* 0x000000ff03ff79a7 */ /* 0x0023e200081004ff */
[----:B------:R1:W3:Y:S01]  /*2f10*/  @P0 SYNCS.PHASECHK.TRANS64.TRYWAIT P2, [UR6], R2 ;  /* 0x00000002ff0005a7 */ /* 0x0002e20008041106 */
[----:B------:R-:W-:Y:S01]  /*2f20*/  ULEA.HI UR6, UR15, UR15, URZ, 0x1 ;  /* 0x0000000f0f067291 */ /* 0x000fe2000f8f08ff */
[----:B--2---:R-:W-:-:S03]  /*2f30*/  LOP3.LUT P1, RZ, R6, 0x1, RZ, 0xc0, !PT ;  /* 0x0000000106ff7812 */ /* 0x004fc6000782c0ff */
[----:B------:R-:W-:Y:S02]  /*2f40*/  USHF.L.U32 UR8, UR6, 0x7, URZ ;  /* 0x0000000706087899 */ /* 0x000fe400080006ff */
[----:B------:R-:W-:Y:S02]  /*2f50*/  ULOP3.LUT UR6, UR6, 0xffe, URZ, 0xc0, !UPT ;  /* 0x00000ffe06067892 */ /* 0x000fe4000f8ec0ff */
[----:B------:R-:W-:Y:S02]  /*2f60*/  ULOP3.LUT UR8, UR8, 0xffffff00, URZ, 0xc0, !UPT ;  /* 0xffffff0008087892 */ /* 0x000fe4000f8ec0ff */
[----:B------:R-:W-:Y:S02]  /*2f70*/  UIADD3 UR6, UPT, UPT, -UR6, UR15, URZ ;  /* 0x0000000f06067290 */ /* 0x000fe4000fffe1ff */
[----:B------:R-:W-:Y:S01]  /*2f80*/  UIADD3 UR8, UPT, UPT, UR16, UR8, URZ ;  /* 0x0000000810087290 */ /* 0x000fe2000fffe0ff */
[----:B------:R-:W2:Y:S03]  /*2f90*/  SYNCS.PHASECHK.TRANS64.TRYWAIT P0, [UR7+0xb0], R0 ;  /* 0x0000b000ff0075a7 */ /* 0x000ea60008001107 */
[----:B------:R-:W-:Y:S01]  /*2fa0*/  ULEA UR8, UR6, UR8, 0x14 ;  /* 0x0000000806087291 */ /* 0x000fe2000f8ea0ff */
[----:B-123--:R-:W-:Y:S11]  /*2fb0*/  @!P0 BRA `(.L_x_52) ;  /* 0x0000006000908947 */ /* 0x00eff60003800000 */
.L_x_136:
[----:B------:R-:W-:Y:S01]  /*2fc0*/  IADD3 R10, PT, PT, R10, 0x1, RZ ;  /* 0x000000010a0a7810 */ /* 0x000fe20007ffe0ff */
[----:B------:R-:W-:Y:S06]  /*2fd0*/  BRA.U !UP3, `(.L_x_53) ;  /* 0x000000010bc07547 */ /* 0x000fec000b800000 */
[----:B------:R-:W-:Y:S01]  /*2fe0*/  UPLOP3.LUT UP4, UPT, UPT, UPT, UPT, 0x40, 0x4 ;  /* 0x000000000004789c */ /* 0x000fe20003f8e870 */
[----:B------:R-:W-:Y:S01]  /*2ff0*/  UMOV UR13, UR9 ;  /* 0x00000009000d7c82 */ /* 0x000fe20008000000 */
[----:B------:R-:W-:Y:S01]  /*3000*/  UMOV UR12, UR4 ;  /* 0x00000004000c7c82 */ /* 0x000fe20008000000 */
[----:B------:R-:W-:-:S08]  /*3010*/  UMOV UR17, UR14 ;  /* 0x0000000e00117c82 */ /* 0x000fd00008000000 */
.L_x_56:
[----:B------:R-:W-:Y:S02]  /*3020*/  UIADD3 UR13, UPT, UPT, UR13, 0x1, URZ ;  /* 0x000000010d0d7890 */ /* 0x000fe4000fffe0ff */
[----:B--2---:R-:W-:Y:S02]  /*3030*/  ULEA UR6, UR17, UR5, 0x3 ;  /* 0x0000000511067291 */ /* 0x004fe4000f8e18ff */
[----:B------:R-:W-:Y:S01]  /*3040*/  UISETP.NE.AND UP0, UPT, UR13, URZ, UPT ;  /* 0x000000ff0d00728c */ /* 0x000fe2000bf05270 */
[----:B---3--:R-:W-:Y:S10]  /*3050*/  @P2 BRA `(.L_x_54) ;  /* 0x00000000000c2947 */ /* 0x008ff40003800000 */
[----:B-1----:R-:W-:Y:S04]  /*3060*/  SHF.L.U32 R2, R8, 0x1f, RZ ;  /* 0x0000001f08027819 */ /* 0x002fe800000006ff */
[----:B------:R-:W1:Y:S02]  /*3070*/  SYNCS.PHASECHK.TRANS64.TRYWAIT P0, [UR6], R2 ;  /* 0x00000002ff0075a7 */ /* 0x000e640008001106 */
[----:B-1----:R-:W-:Y:S05]  /*3080*/  @!P0 BRA `(.L_x_55) ;  /* 0x0000006000748947 */ /* 0x002fea0003800000 */
.L_x_54:
[----:B------:R-:W-:Y:S01]  /*3090*/  UISETP.NE.AND UP1, UPT, UR12, 0x1, UPT ;  /* 0x000000010c00788c */ /* 0x000fe2000bf25270 */
[----:B------:R-:W-:Y:S01]  /*30a0*/  PLOP3.LUT P2, PT, PT, PT, PT, 0x80, 0x8 ;  /* 0x000000000008781c */ /* 0x000fe20003f4f070 */
[----:B------:R-:W-:Y:S02]  /*30b0*/  UIADD3 UR14, UPT, UPT, UR17, 0x1, URZ ;  /* 0x00000001110e7890 */ /* 0x000fe4000fffe0ff */
[----:B------:R-:W-:Y:S02]  /*30c0*/  ULEA UR28, UR17, UR11, 0xb ;  /* 0x0000000b111c7291 */ /* 0x000fe4000f8e58ff */
[----:B------:R-:W-:Y:S01]  /*30d0*/  UISETP.NE.AND UP2, UPT, UR14, 0x2, UPT ;  /* 0x000000020e00788c */ /* 0x000fe2000bf45270 */
[----:B------:R-:W-:Y:S01]  /*30e0*/  PLOP3.LUT P0, PT, PT, PT, UP1, 0x80, 0x8 ;  /* 0x000000000008781c */ /* 0x000fe20003f0f018 */
[----:B------:R-:W-:Y:S02]  /*30f0*/  UIADD3 UR40, UPT, UPT, UR28, 0x2, URZ ;  /* 0x000000021c287890 */ /* 0x000fe4000fffe0ff */
[----:B------:R-:W-:Y:S02]  /*3100*/  USEL UR27, URZ, 0x1, UP2 ;  /* 0x00000001ff1b7887 */ /* 0x000fe40009000000 */
[----:B------:R-:W-:Y:S02]  /*3110*/  USEL UR14, UR14, URZ, UP2 ;  /* 0x000000ff0e0e7287 */ /* 0x000fe40009000000 */
[----:B------:R-:W-:Y:S02]  /*3120*/  UIADD3 UR36, UPT, UPT, UR28, 0x4, URZ ;  /* 0x000000041c247890 */ /* 0x000fe4000fffe0ff */
[----:B------:R-:W-:Y:S01]  /*3130*/  @UP1 ULEA UR26, UR14, UR5, 0x3 ;  /* 0x000000050e1a1291 */ /* 0x000fe2000f8e18ff */
[----:B------:R-:W-:Y:S01]  /*3140*/  LOP3.LUT R8, R8, UR27, RZ, 0x3c, !PT ;  /* 0x0000001b08087c12 */ /* 0x000fe2000f8e3cff */
[----:B------:R-:W-:Y:S02]  /*3150*/  UIADD3 UR32, UPT, UPT, UR28, 0x6, URZ ;  /* 0x000000061c207890 */ /* 0x000fe4000fffe0ff */
[----:B------:R-:W-:Y:S01]  /*3160*/  UIADD3 UR6, UPT, UPT, UR6, 0x10, URZ ;  /* 0x0000001006067890 */ /* 0x000fe2000fffe0ff */
[----:B-1----:R-:W-:Y:S01]  /*3170*/  @P0 SHF.L.U32 R0, R8, 0x1f, RZ ;  /* 0x0000001f08000819 */ /* 0x002fe200000006ff */
[----:B------:R-:W-:Y:S01]  /*3180*/  UIADD3 UR12, UPT, UPT, UR12, -0x1, URZ ;  /* 0xffffffff0c0c7890 */ /* 0x000fe2000fffe0ff */
[----:B------:R-:W-:Y:S02]  /*3190*/  UMOV UR29, 0x40004040 ;  /* 0x40004040001d7882 */ /* 0x000fe40000000000 */
[----:B------:R2:W3:Y:S01]  /*31a0*/  @P0 SYNCS.PHASECHK.TRANS64.TRYWAIT P2, [UR26], R0 ;  /* 0x00000000ff0005a7 */ /* 0x0004e2000804111a */
[----:B------:R-:W-:Y:S01]  /*31b0*/  ULEA UR26, UR17, UR10, 0x9 ;  /* 0x0000000a111a7291 */ /* 0x000fe2000f8e48ff */
[----:B------:R-:W-:Y:S01]  /*31c0*/  UMOV UR27, 0x40004040 ;  /* 0x40004040001b7882 */ /* 0x000fe20000000000 */
[----:B------:R-:W-:Y:S02]  /*31d0*/  UMOV UR41, 0x40004040 ;  /* 0x4000404000297882 */ /* 0x000fe40000000000 */
[----:B------:R-:W-:Y:S02]  /*31e0*/  UIADD3 UR38, UPT, UPT, UR26, 0x2, URZ ;  /* 0x000000021a267890 */ /* 0x000fe4000fffe0ff */
[----:B------:R-:W-:Y:S02]  /*31f0*/  UIADD3 UR34, UPT, UPT, UR26, 0x4, URZ ;  /* 0x000000041a227890 */ /* 0x000fe4000fffe0ff */
[----:B------:R-:W-:Y:S01]  /*3200*/  UIADD3 UR30, UPT, UPT, UR26, 0x6, URZ ;  /* 0x000000061a1e7890 */ /* 0x000fe2000fffe0ff */
[----:B------:R2:W-:Y:S01]  /*3210*/  UTCQMMA gdesc[UR26], gdesc[UR28], tmem[UR8], tmem[UR24], idesc[UR25], UP4 ;  /* 0x00ff181c1a0075ea */ /* 0x0005e2000a000308 */
[----:B------:R-:W-:Y:S01]  /*3220*/  UPLOP3.LUT UP4, UPT, UPT, UPT, UPT, 0x80, 0x8 ;  /* 0x000000000008789c */ /* 0x000fe20003f8f070 */
[----:B------:R-:W-:Y:S01]  /*3230*/  UMOV UR39, 0x40004040 ;  /* 0x4000404000277882 */ /* 0x000fe20000000000 */
[----:B------:R-:W-:Y:S01]  /*3240*/  UMOV UR37, 0x40004040 ;  /* 0x4000404000257882 */ /* 0x000fe20000000000 */
[----:B------:R2:W-:Y:S01]  /*3250*/  UTCQMMA gdesc[UR38], gdesc[UR40], tmem[UR8], tmem[UR22], idesc[UR23], UPT ;  /* 0x00ff1628260075ea */ /* 0x0005e2000b800308 */
[----:B------:R-:W-:Y:S01]  /*3260*/  UMOV UR35, 0x40004040 ;  /* 0x4000404000237882 */ /* 0x000fe20000000000 */
[----:B------:R-:W-:Y:S01]  /*3270*/  UMOV UR33, 0x40004040 ;  /* 0x4000404000217882 */ /* 0x000fe20000000000 */
[----:B------:R-:W-:Y:S01]  /*3280*/  UMOV UR31, 0x40004040 ;  /* 0x40004040001f7882 */ /* 0x000fe20000000000 */
[----:B------:R2:W-:Y:S01]  /*3290*/  UTCQMMA gdesc[UR34], gdesc[UR36], tmem[UR8], tmem[UR20], idesc[UR21], UPT ;  /* 0x00ff1424220075ea */ /* 0x0005e2000b800308 */
[----:B------:R2:W-:Y:S01]  /*32a0*/  UTCQMMA gdesc[UR30], gdesc[UR32], tmem[UR8], tmem[UR18], idesc[UR19], UPT ;  /* 0x00ff12201e0075ea */ /* 0x0005e2000b800308 */
[----:B------:R2:W-:Y:S01]  /*32b0*/  UTCBAR [UR6], URZ ;  /* 0x000000ff060073e9 */ /* 0x0005e200080000ff */
[----:B------:R-:W-:Y:S01]  /*32c0*/  UMOV UR17, UR14 ;  /* 0x0000000e00117c82 */ /* 0x000fe20008000000 */
[----:B------:R-:W-:Y:S05]  /*32d0*/  BRA.U UP0, `(.L_x_56) ;  /* 0xfffffffd00507547 */ /* 0x000fea000b83ffff */
.L_x_53:
[----:B------:R-:W-:Y:S01]  /*32e0*/  UIADD3 UR15, UPT, UPT, UR15, 0x1, URZ ;  /* 0x000000010f0f7890 */ /* 0x000fe2000fffe0ff */
[C---:B------:R-:W-:Y:S01]  /*32f0*/  ISETP.NE.AND P0, PT, R10.reuse, 0x2, PT ;  /* 0x000000020a00780c */ /* 0x040fe20003f05270 */
[----:B------:R-:W-:Y:S02]  /*3300*/  UIADD3 UR7, UPT, UPT, UR7, 0x90, URZ ;  /* 0x0000009007077890 */ /* 0x000fe4000fffe0ff */
[----:B------:R-:W-:Y:S01]  /*3310*/  UISETP.NE.AND UP0, UPT, UR15, 0x4, UPT ;  /* 0x000000040f00788c */ /* 0x000fe2000bf05270 */
[----:B-12---:R-:W-:Y:S02]  /*3320*/  SEL R0, RZ, 0x1, P0 ;  /* 0x00000001ff007807 */ /* 0x006fe40000000000 */
[----:B------:R-:W-:Y:S01]  /*3330*/  SEL R10, R10, RZ, P0 ;  /* 0x000000ff0a0a7207 */ /* 0x000fe20000000000 */
[----:B------:R-:W-:Y:S01]  /*3340*/  USEL UR6, URZ, 0x1, UP0 ;  /* 0x00000001ff067887 */ /* 0x000fe20008000000 */
[----:B------:R-:W-:Y:S01]  /*3350*/  LOP3.LUT R9, R9, R0, RZ, 0x3c, !PT ;  /* 0x0000000009097212 */ /* 0x000fe200078e3cff */
[----:B------:R-:W-:Y:S01]  /*3360*/  USEL UR15, UR15, URZ, UP0 ;  /* 0x000000ff0f0f7287 */ /* 0x000fe20008000000 */
[----:B------:R1:W-:Y:S03]  /*3370*/  UTCBAR [UR7], URZ ;  /* 0x000000ff070073e9 */ /* 0x0003e600080000ff */
[----:B------:R-:W-:Y:S01]  /*3380*/  LOP3.LUT R11, R11, UR6, RZ, 0x3c, !PT ;  /* 0x000000060b0b7c12 */ /* 0x000fe2000f8e3cff */
[----:B------:R-:W-:Y:S07]  /*3390*/  @P1 BRA `(.L_x_57) ;  /* 0xfffffff800881947 */ /* 0x000fee000383ffff */
[----:B------:R-:W2:Y:S01]  /*33a0*/  S2UR UR4, SR_CgaCtaId ;  /* 0x00000000000479c3 */ /* 0x000ea20000008800 */
[----:B------:R-:W-:Y:S01]  /*33b0*/  ELECT P0, URZ, PT ;  /* 0x0000000000ff782f */ /* 0x000fe20003800000 */
[----:B------:R-:W-:Y:S01]  /*33c0*/  IMAD.MOV.U32 R0, RZ, RZ, 0x1 ;  /* 0x00000001ff007424 */ /* 0x000fe200078e00ff */
[----:B------:R-:W-:Y:S01]  /*33d0*/  UIADD3 UR5, UPT, UPT, UR5, 0xb0, URZ ;  /* 0x000000b005057890 */ /* 0x000fe2000fffe0ff */
[----:B------:R-:W-:Y:S01]  /*33e0*/  SHF.L.U32 R2, R11, 0x1f, RZ ;  /* 0x0000001f0b027819 */ /* 0x000fe200000006ff */
[----:B------:R-:W-:-:S03]  /*33f0*/  UMOV UR6, 0x40 ;  /* 0x0000004000067882 */ /* 0x000fc60000000000 */
[----:B------:R-:W-:Y:S01]  /*3400*/  UVIRTCOUNT.DEALLOC.SMPOOL 0x80 ;  /* 0x000000800000784c */ /* 0x000fe20000000000 */
[----:B--2---:R-:W-:Y:S02]  /*3410*/  ULEA UR4, UR4, UR6, 0x18 ;  /* 0x0000000604047291 */ /* 0x004fe4000f8ec0ff */
[----:B------:R-:W-:-:S07]  /*3420*/  ULEA UR6, UR15, UR5, 0x3 ;  /* 0x000000050f067291 */ /* 0x000fce000f8e18ff */
[----:B------:R2:W-:Y:S02]  /*3430*/  @P0 STS.U8 [UR4+0x1c], R0 ;  /* 0x00001c00ff000988 */ /* 0x0005e40008000004 */
[----:B------:R-:W4:Y:S02]  /*3440*/  SYNCS.PHASECHK.TRANS64.TRYWAIT P0, [UR6], R2 ;  /* 0x00000002ff0075a7 */ /* 0x000f240008001106 */
[----:B--2-4-:R-:W-:Y:S05]  /*3450*/  @!P0 BRA `(.L_x_58) ;  /* 0x0000005c00988947 */ /* 0x014fea0003800000 */
.L_x_139:
[----:B-1----:R-:W-:-:S04]  /*3460*/  UIADD3 UR7, UPT, UPT, UR15, 0x1, URZ ;  /* 0x000000010f077890 */ /* 0x002fc8000fffe0ff */
[----:B------:R-:W-:-:S04]  /*3470*/  UISETP.NE.AND UP0, UPT, UR7, 0x4, UPT ;  /* 0x000000040700788c */ /* 0x000fc8000bf05270 */
[----:B------:R-:W-:Y:S02]  /*3480*/  USEL UR8, URZ, 0x1, UP0 ;  /* 0x00000001ff087887 */ /* 0x000fe40008000000 */
[----:B------:R-:W-:-:S04]  /*3490*/  USEL UR7, UR7, URZ, UP0 ;  /* 0x000000ff07077287 */ /* 0x000fc80008000000 */
[----:B------:R-:W-:Y:S01]  /*34a0*/  ULEA UR6, UR7, UR5, 0x3 ;  /* 0x0000000507067291 */ /* 0x000fe2000f8e18ff */
[----:B--2---:R-:W-:-:S04]  /*34b0*/  LOP3.LUT R2, R11, UR8, RZ, 0x3c, !PT ;  /* 0x000000080b027c12 */ /* 0x004fc8000f8e3cff */
[----:B------:R-:W-:-:S04]  /*34c0*/  SHF.L.U32 R3, R2, 0x1f, RZ ;  /* 0x0000001f02037819 */ /* 0x000fc800000006ff */
[----:B------:R-:W1:Y:S02]  /*34d0*/  SYNCS.PHASECHK.TRANS64.TRYWAIT P0, [UR6], R3 ;  /* 0x00000003ff0075a7 */ /* 0x000e640008001106 */
[----:B-1----:R-:W-:Y:S05]  /*34e0*/  @!P0 BRA `(.L_x_59) ;  /* 0x0000005c008c8947 */ /* 0x002fea0003800000 */
.L_x_141:
[----:B------:R-:W-:-:S04]  /*34f0*/  UIADD3 UR7, UPT, UPT, UR7, 0x1, URZ ;  /* 0x0000000107077890 */ /* 0x000fc8000fffe0ff */
[----:B------:R-:W-:-:S04]  /*3500*/  UISETP.NE.AND UP0, UPT, UR7, 0x4, UPT ;  /* 0x000000040700788c */ /* 0x000fc8000bf05270 */
[----:B------:R-:W-:Y:S02]  /*3510*/  USEL UR8, URZ, 0x1, UP0 ;  /* 0x00000001ff087887 */ /* 0x000fe40008000000 */
[----:B------:R-:W-:-:S04]  /*3520*/  USEL UR7, UR7, URZ, UP0 ;  /* 0x000000ff07077287 */ /* 0x000fc80008000000 */
[----:B------:R-:W-:Y:S01]  /*3530*/  ULEA UR6, UR7, UR5, 0x3 ;  /* 0x0000000507067291 */ /* 0x000fe2000f8e18ff */
[----:B------:R-:W-:-:S04]  /*3540*/  LOP3.LUT R2, R2, UR8, RZ, 0x3c, !PT ;  /* 0x0000000802027c12 */ /* 0x000fc8000f8e3cff */
[----:B-1----:R-:W-:-:S04]  /*3550*/  SHF.L.U32 R3, R2, 0x1f, RZ ;  /* 0x0000001f02037819 */ /* 0x002fc800000006ff */
[----:B------:R-:W1:Y:S02]  /*3560*/  SYNCS.PHASECHK.TRANS64.TRYWAIT P0, [UR6], R3 ;  /* 0x00000003ff0075a7 */ /* 0x000e640008001106 */
[----:B-1----:R-:W-:Y:S05]  /*3570*/  @!P0 BRA `(.L_x_60) ;  /* 0x0000005c00808947 */ /* 0x002fea0003800000 */
.L_x_143:
[----:B------:R-:W-:-:S04]  /*3580*/  UIADD3 UR7, UPT, UPT, UR7, 0x1, URZ ;  /* 0x0000000107077890 */ /* 0x000fc8000fffe0ff */
[----:B------:R-:W-:-:S04]  /*3590*/  UISETP.NE.AND UP0, UPT, UR7, 0x4, UPT ;  /* 0x000000040700788c */ /* 0x000fc8000bf05270 */
[----:B------:R-:W-:Y:S02]  /*35a0*/  USEL UR6, URZ, 0x1, UP0 ;  /* 0x00000001ff067887 */ /* 0x000fe40008000000 */
[----:B------:R-:W-:-:S04]  /*35b0*/  USEL UR7, UR7, URZ, UP0 ;  /* 0x000000ff07077287 */ /* 0x000fc80008000000 */
[----:B------:R-:W-:Y:S01]  /*35c0*/  ULEA UR7, UR7, UR5, 0x3 ;  /* 0x0000000507077291 */ /* 0x000fe2000f8e18ff */
[----:B------:R-:W-:-:S04]  /*35d0*/  LOP3.LUT R2, R2, UR6, RZ, 0x3c, !PT ;  /* 0x0000000602027c12 */ /* 0x000fc8000f8e3cff */
[----:B------:R-:W-:-:S04]  /*35e0*/  SHF.L.U32 R2, R2, 0x1f, RZ ;  /* 0x0000001f02027819 */ /* 0x000fc800000006ff */
[----:B------:R-:W2:Y:S02]  /*35f0*/  SYNCS.PHASECHK.TRANS64.TRYWAIT P0, [UR7], R2 ;  /* 0x00000002ff0075a7 */ /* 0x000ea40008001107 */
[----:B--2---:R-:W-:Y:S05]  /*3600*/  @!P0 BRA `(.L_x_61) ;  /* 0x0000005c00748947 */ /* 0x004fea0003800000 */
.L_x_145:
[----:B------:R-:W-:Y:S01]  /*3610*/  NOP ;  /* 0x0000000000007918 */ /* 0x000fe20000000000 */
[----:B-1----:R-:W1:Y:S01]  /*3620*/  LDS R0, [UR4+0x14] ;  /* 0x00001404ff007984 */ /* 0x002e620008000800 */
[----:B------:R-:W-:Y:S01]  /*3630*/  ULOP3.LUT UR6, UR16, 0xffff, URZ, 0xc0, !UPT ;  /* 0x0000ffff10067892 */ /* 0x000fe2000f8ec0ff */
[----:B------:R-:W-:Y:S01]  /*3640*/  UMOV UR8, 0xffff ;  /* 0x0000ffff00087882 */ /* 0x000fe20000000000 */
[----:B------:R-:W-:Y:S02]  /*3650*/  UMOV UR5, 0x1 ;  /* 0x0000000100057882 */ /* 0x000fe40000000000 */
[----:B------:R-:W-:-:S04]  /*3660*/  USHF.R.U32.HI UR6, URZ, 0x5, UR6 ;  /* 0x00000005ff067899 */ /* 0x000fc80008011606 */
[----:B------:R-:W-:Y:S02]  /*3670*/  USHF.L.U32 UR8, UR8, UR6, URZ ;  /* 0x0000000608087299 */ /* 0x000fe400080006ff */
[----:B------:R-:W-:-:S04]  /*3680*/  USHF.L.U32 UR5, UR5, UR6, URZ ;  /* 0x0000000605057299 */ /* 0x000fc800080006ff */
[----:B-1----:R-:W-:-:S04]  /*3690*/  LOP3.LUT R0, R0, UR8, RZ, 0xc0, !PT ;  /* 0x0000000800007c12 */ /* 0x002fc8000f8ec0ff */
[----:B------:R-:W-:-:S13]  /*36a0*/  ISETP.NE.AND P0, PT, R0, UR8, PT ;  /* 0x0000000800007c0c */ /* 0x000fda000bf05270 */
[----:B------:R-:W-:Y:S05]  /*36b0*/  @P0 BRA `(.L_x_62) ;  /* 0x0000000000580947 */ /* 0x000fea0003800000 */
[----:B------:R-:W1:Y:S02]  /*36c0*/  LDS R0, [UR4+0x18] ;  /* 0x00001804ff007984 */ /* 0x000e640008000800 */
[----:B-1----:R-:W-:-:S04]  /*36d0*/  LOP3.LUT R0, R0, UR5, RZ, 0xc0, !PT ;  /* 0x0000000500007c12 */ /* 0x002fc8000f8ec0ff */
[----:B------:R-:W-:-:S13]  /*36e0*/  ISETP.NE.AND P0, PT, R0, UR5, PT ;  /* 0x0000000500007c0c */ /* 0x000fda000bf05270 */
[----:B------:R-:W-:Y:S05]  /*36f0*/  @P0 BRA `(.L_x_63) ;  /* 0x00000000003c0947 */ /* 0x000fea0003800000 */
[----:B------:R-:W1:Y:S01]  /*3700*/  S2R R2, SR_LANEID ;  /* 0x0000000000027919 */ /* 0x000e620000000000 */
[----:B------:R-:W-:Y:S01]  /*3710*/  ULOP3.LUT UR8, URZ, UR8, URZ, 0x33, !UPT ;  /* 0x00000008ff087292 */ /* 0x000fe2000f8e33ff */
[----:B------:R-:W-:Y:S02]  /*3720*/  VOTEU.ANY UR7, UPT, PT ;  /* 0x0000000000077886 */ /* 0x000fe400038e0100 */
[----:B------:R-:W-:-:S03]  /*3730*/  UFLO.U32 UR7, UR7 ;  /* 0x00000007000772bd */ /* 0x000fc600080e0000 */
[----:B------:R-:W-:-:S04]  /*3740*/  IMAD.U32 R0, RZ, RZ, UR8 ;  /* 0x00000008ff007e24 */ /* 0x000fc8000f8e00ff */
[----:B------:R2:W4:Y:S02]  /*3750*/  REDUX UR6, R0 ;  /* 0x00000000000673c4 */ /* 0x0005240000000000 */
[----:B------:R1:W-:Y:S02]  /*3760*/  UTCATOMSWS.AND URZ, UR8 ;  /* 0x0000000800ff79e3 */ /* 0x0003e40008000000 */
[----:B-1----:R-:W-:Y:S02]  /*3770*/  ISETP.EQ.U32.AND P0, PT, R2, UR7, PT ;  /* 0x0000000702007c0c */ /* 0x002fe4000bf02070 */
[----:B--2---:R-:W-:Y:S02]  /*3780*/  LOP3.LUT R0, RZ, UR5, RZ, 0x33, !PT ;  /* 0x00000005ff007c12 */ /* 0x004fe4000f8e33ff */
[----:B----4-:R-:W-:Y:S02]  /*3790*/  MOV R2, UR6 ;  /* 0x0000000600027c02 */ /* 0x010fe40008000f00 */
[----:B------:R-:W1:Y:S07]  /*37a0*/  REDUX UR5, R0 ;  /* 0x00000000000573c4 */ /* 0x000e6e0000000000 */
[----:B------:R2:W-:Y:S01]  /*37b0*/  @P0 ATOMS.AND RZ, [UR4+0x14], R2 ;  /* 0x00001402ffff098c */ /* 0x0005e2000a800004 */
[----:B-1----:R-:W-:-:S05]  /*37c0*/  IMAD.U32 R0, RZ, RZ, UR5 ;  /* 0x00000005ff007e24 */ /* 0x002fca000f8e00ff */
[----:B------:R2:W-:Y:S01]  /*37d0*/  @P0 ATOMS.AND RZ, [UR4+0x18], R0 ;  /* 0x00001800ffff098c */ /* 0x0005e2000a800004 */
[----:B------:R-:W-:Y:S05]  /*37e0*/  BRA `(.L_x_64) ;  /* 0x0000000000147947 */ /* 0x000fea0003800000 */
.L_x_63:
[----:B------:R-:W-:Y:S02]  /*37f0*/  MOV R2, 0x3810 ;  /* 0x0000381000027802 */ /* 0x000fe40000000f00 */
[----:B---3-5:R-:W-:Y:S05]  /*3800*/  CALL.REL.NOINC `($__internal_0_$__cuda_sm10x_tcgen05_guardrail_trap_col_being_dealloced_not_returned_by_alloc) ;  /* 0x0000006000587944 */ /* 0x028fea0003c00000 */
[----:B------:R-:W-:Y:S05]  /*3810*/  BRA `(.L_x_64) ;  /* 0x0000000000087947 */ /* 0x000fea0003800000 */
.L_x_62:
[----:B------:R-:W-:Y:S02]  /*3820*/  MOV R2, 0x3840 ;  /* 0x0000384000027802 */ /* 0x000fe40000000f00 */
[----:B---3-5:R-:W-:Y:S05]  /*3830*/  CALL.REL.NOINC `($__internal_2_$__cuda_sm10x_tcgen05_guardrail_trap_unallocated_columns_being_dealloced) ;  /* 0x0000006000647944 */ /* 0x028fea0003c00000 */
.L_x_64:
[----:B------:R-:W-:Y:S01]  /*3840*/  NOP ;  /* 0x0000000000007918 */ /* 0x000fe20000000000 */
[----:B------:R-:W-:Y:S05]  /*3850*/  EXIT ;  /* 0x000000000000794d */ /* 0x000fea0003800000 */
.L_x_46:
[----:B------:R-:W-:-:S09]  /*3860*/  UISETP.NE.OR UP2, UPT, UR8, 0x3, !UP2 ;  /* 0x000000030800788c */ /* 0x000fd2000d745670 */
[----:B------:R-:W-:Y:S05]  /*3870*/  BRA.U UP2, `(.L_x_65) ;  /* 0x0000001102087547 */ /* 0x000fea000b800000 */
[----:B------:R-:W1:Y:S01]  /*3880*/  LDC R0, c[0x0][0xb30] ;  /* 0x0002cc00ff007b82 */ /* 0x000e620000000800 */
[----:B------:R-:W2:Y:S01]  /*3890*/  LDCU.64 UR8, c[0x0][0x888] ;  /* 0x00011100ff0877ac */ /* 0x000ea20008000a00 */
[----:B------:R-:W-:Y:S02]  /*38a0*/  HFMA2 R27, -RZ, RZ, 0, 0 ;  /* 0x00000000ff1b7431 */ /* 0x000fe400000001ff */
[----:B------:R-:W-:Y:S01]  /*38b0*/  IMAD.MOV.U32 R29, RZ, RZ, 0x1 ;  /* 0x00000001ff1d7424 */ /* 0x000fe200078e00ff */
[----:B------:R-:W-:Y:S01]  /*38c0*/  MOV R25, 0x1000 ;  /* 0x0000100000197802 */ /* 0x000fe20000000f00 */
[----:B------:R-:W4:Y:S01]  /*38d0*/  LDCU.64 UR4, c[0x0][0x890] ;  /* 0x00011200ff0477ac */ /* 0x000f220008000a00 */
[----:B------:R-:W-:Y:S01]  /*38e0*/  IMAD.MOV.U32 R28, RZ, RZ, RZ ;  /* 0x000000ffff1c7224 */ /* 0x000fe200078e00ff */
[----:B------:R-:W3:Y:S01]  /*38f0*/  LDC R24, c[0x0][0x370] ;  /* 0x0000dc00ff187b82 */ /* 0x000ee20000000800 */
[----:B------:R-:W-:Y:S01]  /*3900*/  UMOV UR7, 0x400 ;  /* 0x0000040000077882 */ /* 0x000fe20000000000 */
[----:B------:R-:W-:-:S02]  /*3910*/  UPLOP3.LUT UP1, UPT, UPT, UPT, UPT, 0x40, 0x4 ;  /* 0x000000000004789c */ /* 0x000fc40003f2e870 */
[----:B------:R-:W-:-:S04]  /*3920*/  ULEA UR7, UR37, UR7, 0x18 ;  /* 0x0000000725077291 */ /* 0x000fc8000f8ec0ff */
[----:B------:R-:W3:Y:S01]  /*3930*/  LDC R3, c[0x0][0xb0c] ;  /* 0x0002c300ff037b82 */ /* 0x000ee20000000800 */
[----:B------:R-:W-:Y:S02]  /*3940*/  UIADD3 UR13, UPT, UPT, UR7, 0x38, URZ ;  /* 0x00000038070d7890 */ /* 0x000fe4000fffe0ff */
[----:B--2---:R-:W-:Y:S02]  /*3950*/  UISETP.NE.U32.AND UP2, UPT, UR8, URZ, UPT ;  /* 0x000000ff0800728c */ /* 0x004fe4000bf45070 */
[----:B------:R-:W-:Y:S02]  /*3960*/  UIADD3 UR33, UPT, UPT, UR7, 0x20, URZ ;  /* 0x0000002007217890 */ /* 0x000fe4000fffe0ff */
[----:B----4-:R-:W-:Y:S01]  /*3970*/  UISETP.NE.U32.AND UP3, UPT, UR4, URZ, UPT ;  /* 0x000000ff0400728c */ /* 0x010fe2000bf65070 */
[----:B------:R-:W2:Y:S01]  /*3980*/  LDC R18, c[0x0][0xb20] ;  /* 0x0002c800ff127b82 */ /* 0x000ea20000000800 */
[----:B-1----:R-:W-:Y:S01]  /*3990*/  ISETP.NE.AND P1, PT, R0, 0x1, PT ;  /* 0x000000010000780c */ /* 0x002fe20003f25270 */
[----:B------:R-:W-:-:S02]  /*39a0*/  UISETP.NE.AND.EX UP2, UPT, UR9, URZ, UPT, UP2 ;  /* 0x000000ff0900728c */ /* 0x000fc4000bf45320 */
[----:B------:R-:W-:Y:S02]  /*39b0*/  UIADD3 UR25, UPT, UPT, UR7, 0x28, URZ ;  /* 0x0000002807197890 */ /* 0x000fe4000fffe0ff */
[----:B------:R-:W-:Y:S02]  /*39c0*/  UIADD3 UR17, UPT, UPT, UR7, 0x30, URZ ;  /* 0x0000003007117890 */ /* 0x000fe4000fffe0ff */
[----:B------:R-:W1:Y:S01]  /*39d0*/  LDC.64 R30, c[0x0][0x348] ;  /* 0x0000d200ff1e7b82 */ /* 0x000e620000000a00 */
[----:B------:R-:W-:Y:S02]  /*39e0*/  UPRMT UR13, UR37, 0x654, UR13 ;  /* 0x00000654250d7896 */ /* 0x000fe4000800000d */
[----:B------:R-:W-:-:S05]  /*39f0*/  UISETP.NE.AND.EX UP3, UPT, UR5, URZ, UPT, UP3 ;  /* 0x000000ff0500728c */ /* 0x000fca000bf65330 */
[----:B------:R-:W4:Y:S08]  /*3a00*/  LDC.64 R16, c[0x0][0xb10] ;  /* 0x0002c400ff107b82 */ /* 0x000f300000000a00 */
[----:B------:R-:W1:Y:S08]  /*3a10*/  LDC.64 R6, c[0x0][0xb18] ;  /* 0x0002c600ff067b82 */ /* 0x000e700000000a00 */
[----:B------:R-:W1:Y:S08]  /*3a20*/  LDC.64 R4, c[0x0][0xb28] ;  /* 0x0002ca00ff047b82 */ /* 0x000e700000000a00 */
[----:B--23--:R-:W1:Y:S02]  /*3a30*/  LDC R19, c[0x0][0x374] ;  /* 0x0000dd00ff137b82 */ /* 0x00ce640000000800 */
.L_x_76:
[C---:B------:R-:W-:Y:S02]  /*3a40*/  LEA R0, R28.reuse, UR7, 0x3 ;  /* 0x000000071c007c11 */ /* 0x040fe4000f8e18ff */
[----:B------:R-:W-:Y:S02]  /*3a50*/  SHF.L.U32 R2, R27, 0x1f, RZ ;  /* 0x0000001f1b027819 */ /* 0x000fe400000006ff */
[----:B------:R-:W-:Y:S02]  /*3a60*/  LEA R20, R28, UR7, 0x4 ;  /* 0x000000071c147c11 */ /* 0x000fe4000f8e20ff */
[----:B--2---:R-:W2:Y:S02]  /*3a70*/  SYNCS.PHASECHK.TRANS64.TRYWAIT P0, [R0+URZ+0x70], R2 ;  /* 0x00007002000075a7 */ /* 0x004ea400080011ff */
[----:B--2---:R-:W-:Y:S05]  /*3a80*/  @!P0 BRA `(.L_x_66) ;  /* 0x00000058006c8947 */ /* 0x004fea0003800000 */
.L_x_146:
[----:B------:R-:W-:Y:S01]  /*3a90*/  ISETP.GE.AND P0, PT, R40, 0x1, PT ;  /* 0x000000012800780c */ /* 0x000fe20003f06270 */
[----:B------:R-:W3:Y:S01]  /*3aa0*/  LDS.128 R20, [R20+0x100] ;  /* 0x0001000014147984 */ /* 0x000ee20000000c00 */
[----:B--2---:R-:W-:Y:S01]  /*3ab0*/  VIADD R0, R0, 0x80 ;  /* 0x0000008000007836 */ /* 0x004fe20000000000 */
[----:B------:R-:W-:Y:S01]  /*3ac0*/  @!PT LDS RZ, [RZ] ;  /* 0x00000000fffff984 */ /* 0x000fe20000000800 */
[----:B------:R-:W-:Y:S01]  /*3ad0*/  @!PT LDS RZ, [RZ] ;  /* 0x00000000fffff984 */ /* 0x000fe20000000800 */
[----:B------:R-:W-:Y:S01]  /*3ae0*/  @!PT LDS RZ, [RZ] ;  /* 0x00000000fffff984 */ /* 0x000fe20000000800 */
[----:B------:R-:W-:Y:S01]  /*3af0*/  @!PT LDS RZ, [RZ] ;  /* 0x00000000fffff984 */ /* 0x000fe20000000800 */
[----:B------:R2:W-:Y:S06]  /*3b00*/  MEMBAR.ALL.CTA ;  /* 0x0000000000007992 */ /* 0x0005ec0000008000 */
[----:B--2---:R-:W2:Y:S01]  /*3b10*/  FENCE.VIEW.ASYNC.S ;  /* 0x00000000000073c6 */ /* 0x004ea20000000000 */
[----:B------:R-:W-:Y:S04]  /*3b20*/  PRMT R0, RZ, 0x654, R0 ;  /* 0x00000654ff007816 */ /* 0x000fe80000000000 */
[----:B--2---:R2:W-:Y:S01]  /*3b30*/  SYNCS.ARRIVE.TRANS64.RED.A1T0 RZ, [R0+URZ], RZ ;  /* 0x000000ff00ff79a7 */ /* 0x0045e200081004ff */
[----:B---3--:R-:W-:Y:S11]  /*3b40*/  LOP3.LUT P3, RZ, R22, 0x1, RZ, 0xc0, !PT ;  /* 0x0000000116ff7812 */ /* 0x008ff6000786c0ff */
[----:B------:R-:W-:Y:S02]  /*3b50*/  @!UPT UIADD3 URZ, UPT, UPT, URZ, URZ, URZ ;  /* 0x000000fffffff290 */ /* 0x000fe4000fffe0ff */
[----:B------:R-:W-:Y:S02]  /*3b60*/  @P3 MOV R11, R20 ;  /* 0x00000014000b3202 */ /* 0x000fe40000000f00 */
[----:B------:R-:W-:Y:S01]  /*3b70*/  @P3 LOP3.LUT R10, R21, 0xffff, RZ, 0xc0, !PT ;  /* 0x0000ffff150a3812 */ /* 0x000fe200078ec0ff */
[----:B--2---:R-:W-:Y:S06]  /*3b80*/  @!P0 BRA `(.L_x_67) ;  /* 0x0000000000a48947 */ /* 0x004fec0003800000 */
[-C--:B-1----:R-:W-:Y:S01]  /*3b90*/  IMAD.HI.U32 R0, R19, R7.reuse, RZ ;  /* 0x0000000713007227 */ /* 0x082fe200078e00ff */
[----:B------:R-:W-:Y:S02]  /*3ba0*/  ISETP.NE.AND P0, PT, R6, 0x1, PT ;  /* 0x000000010600780c */ /* 0x000fe40003f05270 */
[----:B------:R-:W-:Y:S01]  /*3bb0*/  ISETP.NE.AND P2, PT, R40, 0x1, PT ;  /* 0x000000012800780c */ /* 0x000fe20003f45270 */
[----:B----4-:R-:W-:Y:S01]  /*3bc0*/  IMAD.HI.U32 R9, R24, R16, RZ ;  /* 0x0000001018097227 */ /* 0x010fe200078e00ff */
[----:B------:R-:W-:Y:S02]  /*3bd0*/  SHF.R.U32.HI R0, RZ, R18, R0 ;  /* 0x00000012ff007219 */ /* 0x000fe40000011600 */
[----:B------:R-:W-:Y:S01]  /*3be0*/  ISETP.NE.AND P4, PT, R3, 0x1, PT ;  /* 0x000000010300780c */ /* 0x000fe20003f85270 */
[----:B------:R-:W-:Y:S01]  /*3bf0*/  IMAD.HI.U32 R13, R10, R7, RZ ;  /* 0x000000070a0d7227 */ /* 0x000fe200078e00ff */
[----:B------:R-:W-:Y:S02]  /*3c00*/  SHF.R.U32.HI R9, RZ, R17, R9 ;  /* 0x00000011ff097219 */ /* 0x000fe40000011609 */
[----:B------:R-:W-:Y:S01]  /*3c10*/  SEL R0, R19, R0, !P0 ;  /* 0x0000000013007207 */ /* 0x000fe20004000000 */
[----:B------:R-:W-:Y:S01]  /*3c20*/  IMAD.HI.U32 R12, R11, R16, RZ ;  /* 0x000000100b0c7227 */ /* 0x000fe200078e00ff */
[----:B------:R-:W-:Y:S03]  /*3c30*/  SEL R9, R24, R9, !P4 ;  /* 0x0000000918097207 */ /* 0x000fe60006000000 */
[-C--:B------:R-:W-:Y:S01]  /*3c40*/  IMAD.HI.U32 R8, R0, R4.reuse, RZ ;  /* 0x0000000400087227 */ /* 0x080fe200078e00ff */
[----:B------:R-:W-:Y:S03]  /*3c50*/  SHF.R.U32.HI R12, RZ, R17, R12 ;  /* 0x00000011ff0c7219 */ /* 0x000fe6000001160c */
[----:B------:R-:W-:Y:S01]  /*3c60*/  IMAD.HI.U32 R2, R9, R4, RZ ;  /* 0x0000000409027227 */ /* 0x000fe200078e00ff */
[-C--:B------:R-:W-:Y:S02]  /*3c70*/  @P2 SHF.R.U32.HI R0, RZ, R5.reuse, R8 ;  /* 0x00000005ff002219 */ /* 0x080fe40000011608 */
[----:B------:R-:W-:Y:S02]  /*3c80*/  SHF.R.U32.HI R8, RZ, R18, R13 ;  /* 0x00000012ff087219 */ /* 0x000fe4000001160d */
[----:B------:R-:W-:Y:S01]  /*3c90*/  @P2 SHF.R.U32.HI R9, RZ, R5, R2 ;  /* 0x00000005ff092219 */ /* 0x000fe20000011602 */
[----:B------:R-:W-:Y:S01]  /*3ca0*/  IMAD R0, R40, R0, RZ ;  /* 0x0000000028007224 */ /* 0x000fe200078e02ff */
[----:B------:R-:W-:Y:S02]  /*3cb0*/  SEL R8, R10, R8, !P0 ;  /* 0x000000080a087207 */ /* 0x000fe40004000000 */
[----:B------:R-:W-:Y:S01]  /*3cc0*/  SEL R2, R11, R12, !P4 ;  /* 0x0000000c0b027207 */ /* 0x000fe20006000000 */
[----:B------:R-:W-:Y:S01]  /*3cd0*/  IMAD R12, R40, R9, RZ ;  /* 0x00000009280c7224 */ /* 0x000fe200078e02ff */
[C---:B------:R-:W-:Y:S01]  /*3ce0*/  ISETP.GE.AND P0, PT, R8.reuse, R0, PT ;  /* 0x000000000800720c */ /* 0x040fe20003f06270 */
[----:B------:R-:W-:Y:S03]  /*3cf0*/  IMAD.HI.U32 R0, R8, R4, RZ ;  /* 0x0000000408007227 */ /* 0x000fe600078e00ff */
[----:B------:R-:W-:Y:S02]  /*3d00*/  ISETP.GE.OR P0, PT, R2, R12, P0 ;  /* 0x0000000c0200720c */ /* 0x000fe40000706670 */
[-C--:B------:R-:W-:Y:S04]  /*3d10*/  SHF.R.U32.HI R0, RZ, R5.reuse, R0 ;  /* 0x00000005ff007219 */ /* 0x080fe80000011600 */
[----:B------:R-:W-:Y:S05]  /*3d20*/  SEL R13, R8, R0, !P2 ;  /* 0x00000000080d7207 */ /* 0x000fea0005000000 */
[----:B------:R-:W-:Y:S02]  /*3d30*/  IMAD.MOV R12, RZ, RZ, -R13 ;  /* 0x000000ffff0c7224 */ /* 0x000fe400078e0a0d */
[----:B------:R-:W-:Y:S04]  /*3d40*/  @!P0 IMAD.HI.U32 R0, R2, R4, RZ ;  /* 0x0000000402008227 */ /* 0x000fe800078e00ff */
[----:B------:R-:W-:Y:S01]  /*3d50*/  IMAD R12, R40, R12, R8 ;  /* 0x0000000c280c7224 */ /* 0x000fe200078e0208 */
[----:B------:R-:W-:Y:S04]  /*3d60*/  @!P0 SHF.R.U32.HI R0, RZ, R5, R0 ;  /* 0x00000005ff008219 */ /* 0x000fe80000011600 */
[----:B------:R-:W-:Y:S04]  /*3d70*/  @!P0 SEL R0, R2, R0, !P2 ;  /* 0x0000000002008207 */ /* 0x000fe80005000000 */
[----:B------:R-:W-:Y:S01]  /*3d80*/  @!P0 IADD3 R13, PT, PT, R13, -R0, RZ ;  /* 0x800000000d0d8210 */ /* 0x000fe20007ffe0ff */
[----:B------:R-:W-:Y:S01]  /*3d90*/  @!P0 IMAD R0, R9, R12, R0 ;  /* 0x0000000c09008224 */ /* 0x000fe200078e0200 */
[----:B------:R-:W-:Y:S01]  /*3da0*/  IADD3 R9, PT, PT, -R8, RZ, RZ ;  /* 0x000000ff08097210 */ /* 0x000fe20007ffe1ff */
[--C-:B------:R-:W-:Y:S02]  /*3db0*/  IMAD.MOV R12, RZ, RZ, -R2.reuse ;  /* 0x000000ffff0c7224 */ /* 0x100fe400078e0a02 */
[----:B------:R-:W-:Y:S02]  /*3dc0*/  @!P0 IMAD R8, R13, R40, R2 ;  /* 0x000000280d088224 */ /* 0x000fe400078e0202 */
[----:B------:R-:W-:Y:S02]  /*3dd0*/  @!P0 IMAD.MOV.U32 R2, RZ, RZ, R0 ;  /* 0x000000ffff028224 */ /* 0x000fe400078e0000 */
[----:B------:R-:W-:Y:S02]  /*3de0*/  IMAD R11, R3, R12, R11 ;  /* 0x0000000c030b7224 */ /* 0x000fe400078e020b */
[----:B------:R-:W-:Y:S02]  /*3df0*/  IMAD R10, R6, R9, R10 ;  /* 0x00000009060a7224 */ /* 0x000fe400078e020a */
[----:B------:R-:W-:Y:S02]  /*3e00*/  IMAD R11, R2, R3, R11 ;  /* 0x00000003020b7224 */ /* 0x000fe400078e020b */
[----:B------:R-:W-:Y:S02]  /*3e10*/  IMAD R10, R8, R6, R10 ;  /* 0x00000006080a7224 */ /* 0x000fe400078e020a */
.L_x_67:
[----:B------:R-:W-:Y:S05]  /*3e20*/  BRA.U UP1, `(.L_x_68) ;  /* 0x0000000101107547 */ /* 0x000fea000b800000 */
[----:B------:R-:W-:Y:S04]  /*3e30*/  MOV R2, UR6 ;  /* 0x0000000600027c02 */ /* 0x000fe80008000f00 */
[----:B------:R-:W-:Y:S04]  /*3e40*/  SHF.L.U32 R2, R2, 0x1f, RZ ;  /* 0x0000001f02027819 */ /* 0x000fe800000006ff */
[----:B------:R-:W2:Y:S02]  /*3e50*/  SYNCS.PHASECHK.TRANS64.TRYWAIT P0, [UR7+0x68], R2 ;  /* 0x00006802ff0075a7 */ /* 0x000ea40008001107 */
[----:B--2---:R-:W-:Y:S05]  /*3e60*/  @!P0 BRA `(.L_x_69) ;  /* 0x0000005400888947 */ /* 0x004fea0003800000 */
.L_x_68:
[----:B------:R-:W-:Y:S02]  /*3e70*/  R2UR UR35, R15 ;  /* 0x000000000f2372ca */ /* 0x000fe400000e0000 */
[----:B------:R-:W-:Y:S02]  /*3e80*/  R2UR UR34, R14 ;  /* 0x000000000e2272ca */ /* 0x000fe400000e0000 */
[----:B------:R-:W-:Y:S02]  /*3e90*/  ISETP.NE.U32.AND P2, PT, RZ, UR4, PT ;  /* 0x00000004ff007c0c */ /* 0x000fe4000bf45070 */
[----:B------:R-:W-:Y:S02]  /*3ea0*/  SHF.L.U32 R14, R29, 0x1f, RZ ;  /* 0x0000001f1d0e7819 */ /* 0x000fe400000006ff */
[----:B------:R-:W-:Y:S05]  /*3eb0*/  ISETP.NE.AND.EX P2, PT, RZ, UR5, PT, P2 ;  /* 0x00000005ff007c0c */ /* 0x000fea000bf45320 */
[----:B------:R-:W-:Y:S02]  /*3ec0*/  USHF.L.U32 UR35, UR35, 0x6, URZ ;  /* 0x0000000623237899 */ /* 0x000fe400080006ff */
[----:B------:R-:W-:Y:S01]  /*3ed0*/  USHF.L.U32 UR34, UR34, 0x8, URZ ;  /* 0x0000000822227899 */ /* 0x000fe200080006ff */
[----:B------:R-:W-:Y:S11]  /*3ee0*/  BRA.U !UP3, `(.L_x_70) ;  /* 0x000000010b347547 */ /* 0x000ff6000b800000 */
[----:B------:R-:W-:Y:S01]  /*3ef0*/  UPLOP3.LUT UP0, UPT, UPT, UPT, UP2, 0x80, 0x8 ;  /* 0x000000000008789c */ /* 0x000fe20003f0f020 */
[----:B--2---:R-:W-:Y:S02]  /*3f00*/  HFMA2 R0, -RZ, RZ, 0, 5.9604644775390625e-08 ;  /* 0x00000001ff007431 */ /* 0x004fe400000001ff */
[----:B------:R-:W-:Y:S03]  /*3f10*/  IMAD.MOV.U32 R96, RZ, RZ, 0x1 ;  /* 0x00000001ff607424 */ /* 0x000fe600078e00ff */
[----:B------:R-:W-:Y:S05]  /*3f20*/  PLOP3.LUT P0, PT, PT, PT, UP0, 0x80, 0x8 ;  /* 0x000000000008781c */ /* 0x000fea0003f0f008 */
[----:B------:R-:W2:Y:S01]  /*3f30*/  @UP0 LDCU.64 UR10, c[0x0][0x888] ;  /* 0x00011100ff0a07ac */ /* 0x000ea20008000a00 */
[----:B------:R-:W-:Y:S07]  /*3f40*/  @UP0 UIMAD UR8, UR36, UR4, URZ ;  /* 0x00000004240802a4 */ /* 0x000fee000f8e02ff */
[----:B------:R-:W-:Y:S01]  /*3f50*/  @!P0 PRMT R96, R0, 0x7610, R96 ;  /* 0x0000761000608816 */ /* 0x000fe20000000060 */
[----:B--2---:R-:W-:Y:S03]  /*3f60*/  @UP0 UIMAD.WIDE UR10, UR8, 0x4, UR10 ;  /* 0x00000004080a08a5 */ /* 0x004fe6000f8e020a */
[----:B------:R-:W2:Y:S03]  /*3f70*/  @!UP0 LDCU UR8, c[0x0][0x880] ;  /* 0x00011000ff0887ac */ /* 0x000ea60008000800 */
[----:B------:R-:W-:Y:S01]  /*3f80*/  IMAD.U32 R8, RZ, RZ, UR10 ;  /* 0x0000000aff087e24 */ /* 0x000fe2000f8e00ff */
[----:B------:R-:W-:Y:S05]  /*3f90*/  MOV R9, UR11 ;  /* 0x0000000b00097c02 */ /* 0x000fea0008000f00 */
[----:B-----5:R3:W5:Y:S02]  /*3fa0*/  @P0 LDG.E R49, desc[UR46][R8.64] ;  /* 0x0000002e08310981 */ /* 0x020764000c1e1900 */
[----:B--23--:R-:W-:Y:S07]  /*3fb0*/  @!P0 IMAD.U32 R49, RZ, RZ, UR8 ;  /* 0x00000008ff318e24 */ /* 0x00cfee000f8e00ff */
.L_x_70:
[----:B-----5:R-:W-:Y:S01]  /*3fc0*/  @!P2 FSETP.EQ.AND P0, PT, R49, RZ, PT ;  /* 0x000000ff3100a20b */ /* 0x020fe20003f02000 */
[----:B------:R-:W-:Y:S01]  /*3fd0*/  @!UPT UIADD3 URZ, UPT, UPT, URZ, URZ, URZ ;  /* 0x000000fffffff290 */ /* 0x000fe2000fffe0ff */
[----:B------:R-:W-:Y:S11]  /*3fe0*/  @!P2 BRA `(.L_x_71) ;  /* 0x000000000014a947 */ /* 0x000ff60003800000 */
[----:B------:R-:W-:Y:S02]  /*3ff0*/  LOP3.LUT P2, RZ, R96, 0xff, RZ, 0xc0, !PT ;  /* 0x000000ff60ff7812 */ /* 0x000fe4000784c0ff */
[----:B------:R-:W-:Y:S04]  /*4000*/  PLOP3.LUT P0, PT, PT, PT, UP0, 0x80, 0x8 ;  /* 0x000000000008781c */ /* 0x000fe80003f0f008 */
[----:B------:R-:W-:Y:S07]  /*4010*/  PLOP3.LUT P0, PT, P0, PT, PT, 0x8, 0x80 ;  /* 0x000000000080781c */ /* 0x000fee000070e170 */
[----:B------:R-:W-:Y:S11]  /*4020*/  @P2 FSETP.EQ.AND P0, PT, R49, RZ, PT ;  /* 0x000000ff3100220b */ /* 0x000ff60003f02000 */
[----:B------:R-:W-:Y:S02]  /*4030*/  @!UPT UIADD3 URZ, UPT, UPT, URZ, URZ, URZ ;  /* 0x000000fffffff290 */ /* 0x000fe4000fffe0ff */
.L_x_71:
[----:B------:R-:W3:Y:S01]  /*4040*/  SYNCS.PHASECHK.TRANS64.TRYWAIT P2, [UR7+0x40], R14 ;  /* 0x0000400eff0075a7 */ /* 0x000ee20008041107 */
[----:B------:R-:W-:Y:S04]  /*4050*/  ELECT P4, URZ, PT ;  /* 0x0000000000ff782f */ /* 0x000fe80003880000 */
[----:B------:R-:W-:Y:S11]  /*4060*/  PLOP3.LUT P4, PT, P0, P4, PT, 0xf2, 0x2f ;  /* 0x00000000002f781c */ /* 0x000ff60000789e72 */
[----:B------:R-:W-:Y:S02]  /*4070*/  @!UPT UIADD3 URZ, UPT, UPT, URZ, URZ, URZ ;  /* 0x000000fffffff290 */ /* 0x000fe4000fffe0ff */
[----:B-1----:R-:W-:Y:S05]  /*4080*/  @!P4 IADD3 R8, P0, PT, R30, 0x580, RZ ;  /* 0x000005801e08c810 */ /* 0x002fea0007f1e0ff */
[----:B--2---:R-:W-:Y:S01]  /*4090*/  @!P4 IMAD.X R2, RZ, RZ, R31, P0 ;  /* 0x000000ffff02c224 */ /* 0x004fe200000e061f */
[----:B---3--:R-:W-:Y:S07]  /*40a0*/  @!P2 BRA `(.L_x_72) ;  /* 0x000000540010a947 */ /* 0x008fee0003800000 */
.L_x_149:
[----:B------:R-:W-:Y:S01]  /*40b0*/  @!P4 R2UR UR8, R2 ;  /* 0x000000000208c2ca */ /* 0x000fe200000e0000 */
[----:B------:R-:W-:Y:S01]  /*40c0*/  VOTEU.ALL UP1, P4 ;  /* 0x0000000000ff7886 */ /* 0x000fe20002020000 */
[----:B------:R-:W-:Y:S01]  /*40d0*/  @!P4 R2UR UR9, R8 ;  /* 0x000000000809c2ca */ /* 0x000fe200000e0000 */
[----:B-1----:R-:W-:Y:S01]  /*40e0*/  @!P4 IMAD.MOV.U32 R0, RZ, RZ, 0x1000 ;  /* 0x00001000ff00c424 */ /* 0x002fe200078e00ff */
[----:B------:R-:W-:Y:S01]  /*40f0*/  UMOV UR10, 0x0 ;  /* 0x00000000000a7882 */ /* 0x000fe20000000000 */
[----:B------:R-:W-:Y:S01]  /*4100*/  UMOV UR11, 0x10000000 ;  /* 0x10000000000b7882 */ /* 0x000fe20000000000 */
[----:B------:R-:W-:Y:S01]  /*4110*/  @!UP1 UIADD3 UR32, UPT, UPT, UR7, 0x200, URZ ;  /* 0x0000020007209890 */ /* 0x000fe2000fffe0ff */
[----:B------:R-:W-:Y:S06]  /*4120*/  VOTEU.ALL UP1, P4 ;  /* 0x0000000000ff7886 */ /* 0x000fec0002020000 */
[----:B------:R-:W-:Y:S01]  /*4130*/  IMAD.U32 R9, RZ, RZ, UR8 ;  /* 0x00000008ff097e24 */ /* 0x000fe2000f8e00ff */
[----:B------:R-:W-:Y:S01]  /*4140*/  UPRMT UR8, UR37, 0x654, UR33 ;  /* 0x0000065425087896 */ /* 0x000fe20008000021 */
[----:B------:R-:W-:Y:S03]  /*4150*/  IMAD.U32 R8, RZ, RZ, UR9 ;  /* 0x00000009ff087e24 */ /* 0x000fe6000f8e00ff */
[----:B------:R-:W-:Y:S02]  /*4160*/  @!P4 R2UR UR15, R9 ;  /* 0x00000000090fc2ca */ /* 0x000fe400000e0000 */
[----:B------:R-:W-:Y:S02]  /*4170*/  @!P4 R2UR UR14, R8 ;  /* 0x00000000080ec2ca */ /* 0x000fe400000e0000 */
[----:B------:R-:W-:Y:S05]  /*4180*/  @!P4 IADD3 R8, P0, PT, R30, 0x580, RZ ;  /* 0x000005801e08c810 */ /* 0x000fea0007f1e0ff */
[----:B------:R-:W-:Y:S06]  /*4190*/  @!P4 IMAD.X R2, RZ, RZ, R31, P0 ;  /* 0x000000ffff02c224 */ /* 0x000fec00000e061f */
[----:B------:R1:W-:Y:S01]  /*41a0*/  @!UP1 UTMALDG.3D [UR32], [UR14], desc[UR10] ;  /* 0x00000a200e0095b4 */ /* 0x0003e20008011000 */
[----:B------:R1:W-:Y:S01]  /*41b0*/  @!P4 SYNCS.ARRIVE.TRANS64.RED.A0TR RZ, [UR7+0x20], R0 ;  /* 0x00002000ffffc9a7 */ /* 0x0003e20008300407 */
[----:B------:R-:W-:Y:S01]  /*41c0*/  SYNCS.ARRIVE.TRANS64.RED.A1T0 RZ, [UR8], RZ ;  /* 0x000000ffffff79a7 */ /* 0x000fe20008100408 */
[----:B------:R-:W2:Y:S02]  /*41d0*/  SYNCS.PHASECHK.TRANS64.TRYWAIT P2, [UR7+0x48], R14 ;  /* 0x0000480eff0075a7 */ /* 0x000ea40008041107 */
[----:B-12---:R-:W-:Y:S05]  /*41e0*/  @!P2 BRA `(.L_x_73) ;  /* 0x0000005000d8a947 */ /* 0x006fea0003800000 */
.L_x_151:
[----:B------:R-:W-:Y:S01]  /*41f0*/  @!P4 R2UR UR8, R2 ;  /* 0x000000000208c2ca */ /* 0x000fe200000e0000 */
[----:B------:R-:W-:Y:S01]  /*4200*/  VOTEU.ALL UP1, P4 ;  /* 0x0000000000ff7886 */ /* 0x000fe20002020000 */
[----:B------:R-:W-:Y:S01]  /*4210*/  @!P4 R2UR UR9, R8 ;  /* 0x000000000809c2ca */ /* 0x000fe200000e0000 */
[----:B-1----:R-:W-:Y:S01]  /*4220*/  @!P4 IMAD.MOV.U32 R0, RZ, RZ, 0x1000 ;  /* 0x00001000ff00c424 */ /* 0x002fe200078e00ff */
[----:B------:R-:W-:Y:S01]  /*4230*/  UMOV UR10, 0x0 ;  /* 0x00000000000a7882 */ /* 0x000fe20000000000 */
[----:B------:R-:W-:Y:S01]  /*4240*/  UMOV UR11, 0x10000000 ;  /* 0x10000000000b7882 */ /* 0x000fe20000000000 */
[----:B------:R-:W-:Y:S02]  /*4250*/  @!UP1 UIADD3 UR26, UPT, UPT, UR34, 0x40, URZ ;  /* 0x00000040221a9890 */ /* 0x000fe4000fffe0ff */
[----:B------:R-:W-:Y:S01]  /*4260*/  @!UP1 UIADD3 UR24, UPT, UPT, UR7, 0x1200, URZ ;  /* 0x0000120007189890 */ /* 0x000fe2000fffe0ff */
[----:B------:R-:W-:Y:S01]  /*4270*/  VOTEU.ALL UP1, P4 ;  /* 0x0000000000ff7886 */ /* 0x000fe20002020000 */
[----:B------:R-:W-:Y:S01]  /*4280*/  UMOV UR27, UR35 ;  /* 0x00000023001b7c82 */ /* 0x000fe20008000000 */
[----:B------:R-:W-:Y:S02]  /*4290*/  UMOV UR28, UR36 ;  /* 0x00000024001c7c82 */ /* 0x000fe40008000000 */
        /* <DEDUP_REMOVED lines=12> */
.L_x_153:
[----:B------:R-:W2:Y:S01]  /*4360*/  LDC.64 R12, c[0x0][0xb18] ;  /* 0x0002c600ff0c7b82 */ /* 0x000ea20000000a00 */
[----:B------:R-:W-:Y:S01]  /*4370*/  @!P4 R2UR UR8, R2 ;  /* 0x000000000208c2ca */ /* 0x000fe200000e0000 */
[----:B------:R-:W-:Y:S01]  /*4380*/  VOTEU.ALL UP1, P4 ;  /* 0x0000000000ff7886 */ /* 0x000fe20002020000 */
[----:B------:R-:W-:Y:S01]  /*4390*/  @!P4 R2UR UR9, R8 ;  /* 0x000000000809c2ca */ /* 0x000fe200000e0000 */
[----:B-1----:R-:W-:Y:S01]  /*43a0*/  @!P4 IMAD.MOV.U32 R0, RZ, RZ, 0x1000 ;  /* 0x00001000ff00c424 */ /* 0x002fe200078e00ff */
[----:B------:R-:W-:Y:S03]  /*43b0*/  UMOV UR10, 0x0 ;  /* 0x00000000000a7882 */ /* 0x000fe60000000000 */
[----:B------:R-:W1:Y:S01]  /*43c0*/  @!P1 LDC R2, c[0x0][0xb0c] ;  /* 0x0002c300ff029b82 */ /* 0x000e620000000800 */
[----:B------:R-:W-:Y:S01]  /*43d0*/  @!UP1 UIADD3 UR18, UPT, UPT, UR34, 0x80, URZ ;  /* 0x0000008022129890 */ /* 0x000fe2000fffe0ff */
[----:B------:R-:W-:Y:S01]  /*43e0*/  @P3 SHF.R.U32.HI R26, RZ, 0x10, R21 ;  /* 0x00000010ff1a3819 */ /* 0x000fe20000011615 */
[----:B------:R-:W-:Y:S01]  /*43f0*/  @!UP1 UIADD3 UR16, UPT, UPT, UR7, 0x2200, URZ ;  /* 0x0000220007109890 */ /* 0x000fe2000fffe0ff */
[----:B------:R-:W-:Y:S01]  /*4400*/  VIADD R28, R28, 0x1 ;  /* 0x000000011c1c7836 */ /* 0x000fe20000000000 */
[----:B------:R-:W-:Y:S01]  /*4410*/  VOTEU.ALL UP1, P4 ;  /* 0x0000000000ff7886 */ /* 0x000fe20002020000 */
[----:B------:R-:W-:Y:S01]  /*4420*/  UMOV UR11, 0x10000000 ;  /* 0x10000000000b7882 */ /* 0x000fe20000000000 */
[----:B------:R-:W-:Y:S01]  /*4430*/  UMOV UR19, UR35 ;  /* 0x0000002300137c82 */ /* 0x000fe20008000000 */
[----:B------:R-:W-:Y:S01]  /*4440*/  IMAD.U32 R9, RZ, RZ, UR8 ;  /* 0x00000008ff097e24 */ /* 0x000fe2000f8e00ff */
[----:B------:R-:W-:Y:S01]  /*4450*/  UMOV UR20, UR36 ;  /* 0x0000002400147c82 */ /* 0x000fe20008000000 */
[----:B------:R-:W-:Y:S01]  /*4460*/  IMAD.U32 R8, RZ, RZ, UR9 ;  /* 0x00000009ff087e24 */ /* 0x000fe2000f8e00ff */
[----:B------:R-:W-:Y:S02]  /*4470*/  UPRMT UR8, UR37, 0x654, UR17 ;  /* 0x0000065425087896 */ /* 0x000fe40008000011 */
[----:B------:R-:W-:Y:S02]  /*4480*/  @!P4 R2UR UR15, R9 ;  /* 0x00000000090fc2ca */ /* 0x000fe400000e0000 */
[----:B------:R-:W-:Y:S02]  /*4490*/  @!P4 R2UR UR14, R8 ;  /* 0x00000000080ec2ca */ /* 0x000fe400000e0000 */
[----:B------:R-:W3:Y:S11]  /*44a0*/  LDC.64 R8, c[0x0][0xb10] ;  /* 0x0002c400ff087b82 */ /* 0x000ef60000000a00 */
[----:B------:R1:W-:Y:S01]  /*44b0*/  @!UP1 UTMALDG.3D [UR16], [UR14], desc[UR10] ;  /* 0x00000a100e0095b4 */ /* 0x0003e20008011000 */
[----:B------:R5:W-:Y:S01]  /*44c0*/  @!P4 SYNCS.ARRIVE.TRANS64.RED.A0TR RZ, [UR7+0x30], R0 ;  /* 0x00003000ffffc9a7 */ /* 0x000be20008300407 */
[C---:B---3--:R-:W-:Y:S01]  /*44d0*/  @!P1 IMAD.HI.U32 R8, R11.reuse, R8, RZ ;  /* 0x000000080b089227 */ /* 0x048fe200078e00ff */
[----:B--2---:R-:W-:Y:S02]  /*44e0*/  @!P1 ISETP.NE.AND P0, PT, R12, 0x1, PT ;  /* 0x000000010c00980c */ /* 0x004fe40003f05270 */
[----:B-1----:R-:W-:Y:S01]  /*44f0*/  @!P1 ISETP.NE.AND P2, PT, R2, 0x1, PT ;  /* 0x000000010200980c */ /* 0x002fe20003f45270 */
[----:B------:R-:W-:Y:S01]  /*4500*/  SYNCS.ARRIVE.TRANS64.RED.A1T0 RZ, [UR8], RZ ;  /* 0x000000ffffff79a7 */ /* 0x000fe20008100408 */
[C---:B------:R-:W-:Y:S01]  /*4510*/  @!P1 IMAD.HI.U32 R13, R10.reuse, R13, RZ ;  /* 0x0000000d0a0d9227 */ /* 0x040fe200078e00ff */
[----:B------:R-:W-:Y:S04]  /*4520*/  @!P1 SHF.R.U32.HI R8, RZ, R9, R8 ;  /* 0x00000009ff089219 */ /* 0x000fe80000011608 */
[----:B------:R-:W-:Y:S01]  /*4530*/  @!P1 SEL R8, R11, R8, !P2 ;  /* 0x000000080b089207 */ /* 0x000fe20005000000 */
[----:B------:R-:W1:Y:S01]  /*4540*/  SYNCS.PHASECHK.TRANS64.TRYWAIT P5, [UR7+0x58], R14 ;  /* 0x0000580eff0075a7 */ /* 0x000e6200080a1107 */
[----:B-----5:R-:W2:Y:S02]  /*4550*/  @!P1 LDC R0, c[0x0][0xb20] ;  /* 0x0002c800ff009b82 */ /* 0x020ea40000000800 */
[----:B--2---:R-:W-:Y:S04]  /*4560*/  @!P1 SHF.R.U32.HI R0, RZ, R0, R13 ;  /* 0x00000000ff009219 */ /* 0x004fe8000001160d */
[----:B------:R-:W-:Y:S05]  /*4570*/  @!P1 SEL R9, R10, R0, !P0 ;  /* 0x000000000a099207 */ /* 0x000fea0004000000 */
[----:B------:R-:W-:Y:S02]  /*4580*/  @!P1 IMAD.IADD R0, R9, 0x1, -R8 ;  /* 0x0000000109009824 */ /* 0x000fe400078e0a08 */
[----:B------:R-:W-:Y:S02]  /*4590*/  @!P1 IMAD.IADD R8, R8, 0x1, -R9 ;  /* 0x0000000108089824 */ /* 0x000fe400078e0a09 */
[----:B------:R-:W-:Y:S02]  /*45a0*/  @!P1 IMAD R11, R0, R2, R11 ;  /* 0x00000002000b9224 */ /* 0x000fe400078e020b */
[----:B------:R-:W-:Y:S01]  /*45b0*/  @!P1 IMAD R10, R8, R12, R10 ;  /* 0x0000000c080a9224 */ /* 0x000fe200078e020a */
[----:B-1----:R-:W-:Y:S06]  /*45c0*/  @!P5 BRA `(.L_x_75) ;  /* 0x000000500010d947 */ /* 0x002fec0003800000 */
.L_x_155:
[----:B------:R-:W-:Y:S01]  /*45d0*/  @!P4 IADD3 R2, P0, PT, R30, 0x580, RZ ;  /* 0x000005801e02c810 */ /* 0x000fe20007f1e0ff */
[----:B------:R-:W-:Y:S01]  /*45e0*/  VOTEU.ALL UP1, P4 ;  /* 0x0000000000ff7886 */ /* 0x000fe20002020000 */
[----:B------:R-:W-:Y:S01]  /*45f0*/  UMOV UR18, 0x0 ;  /* 0x0000000000127882 */ /* 0x000fe20000000000 */
[----:B------:R-:W-:Y:S01]  /*4600*/  UMOV UR19, 0x10000000 ;  /* 0x1000000000137882 */ /* 0x000fe20000000000 */
[----:B------:R-:W-:Y:S01]  /*4610*/  @!P4 R2UR UR9, R2 ;  /* 0x000000000209c2ca */ /* 0x000fe200000e0000 */
[----:B-1----:R-:W-:Y:S01]  /*4620*/  @!P4 IMAD.X R0, RZ, RZ, R31, P0 ;  /* 0x000000ffff00c224 */ /* 0x002fe200000e061f */
[----:B------:R-:W-:Y:S01]  /*4630*/  @!UP1 UIADD3 UR10, UPT, UPT, UR34, 0xc0, URZ ;  /* 0x000000c0220a9890 */ /* 0x000fe2000fffe0ff */
[----:B------:R-:W-:Y:S01]  /*4640*/  ISETP.NE.AND P0, PT, R28, 0x2, PT ;  /* 0x000000021c00780c */ /* 0x000fe20003f05270 */
[----:B------:R-:W-:Y:S01]  /*4650*/  UMOV UR11, UR35 ;  /* 0x00000023000b7c82 */ /* 0x000fe20008000000 */
[----:B------:R-:W-:Y:S01]  /*4660*/  UMOV UR12, UR36 ;  /* 0x00000024000c7c82 */ /* 0x000fe20008000000 */
[----:B------:R-:W-:Y:S01]  /*4670*/  @!P4 R2UR UR8, R0 ;  /* 0x000000000008c2ca */ /* 0x000fe200000e0000 */
[----:B------:R-:W-:Y:S01]  /*4680*/  IMAD.IADD R14, R10, 0x1, R94 ;  /* 0x000000010a0e7824 */ /* 0x000fe200078e025e */
[----:B------:R-:W-:Y:S01]  /*4690*/  @P3 R2UR UR36, R26 ;  /* 0x000000001a2432ca */ /* 0x000fe200000e0000 */
[----:B------:R-:W-:Y:S01]  /*46a0*/  IMAD.IADD R15, R11, 0x1, R95 ;  /* 0x000000010b0f7824 */ /* 0x000fe200078e025f */
[----:B------:R-:W-:Y:S02]  /*46b0*/  SEL R0, RZ, 0x1, P0 ;  /* 0x00000001ff007807 */ /* 0x000fe40000000000 */
[----:B------:R-:W-:Y:S01]  /*46c0*/  LOP3.LUT R29, R29, 0x1, RZ, 0x3c, !PT ;  /* 0x000000011d1d7812 */ /* 0x000fe200078e3cff */
[----:B------:R-:W-:Y:S01]  /*46d0*/  IMAD.U32 R8, RZ, RZ, UR9 ;  /* 0x00000009ff087e24 */ /* 0x000fe2000f8e00ff */
[----:B------:R-:W-:Y:S01]  /*46e0*/  @!UP1 UIADD3 UR9, UPT, UPT, UR7, 0x38, URZ ;  /* 0x0000003807099890 */ /* 0x000fe2000fffe0ff */
[----:B------:R-:W-:Y:S02]  /*46f0*/  LOP3.LUT R27, R27, R0, RZ, 0x3c, !PT ;  /* 0x000000001b1b7212 */ /* 0x000fe400078e3cff */
[----:B------:R-:W-:Y:S02]  /*4700*/  SEL R28, R28, RZ, P0 ;  /* 0x000000ff1c1c7207 */ /* 0x000fe40000000000 */
[----:B------:R-:W-:Y:S01]  /*4710*/  IMAD.U32 R9, RZ, RZ, UR8 ;  /* 0x00000008ff097e24 */ /* 0x000fe2000f8e00ff */
[----:B------:R-:W-:Y:S01]  /*4720*/  @!P4 R2UR UR14, R8 ;  /* 0x00000000080ec2ca */ /* 0x000fe200000e0000 */
[----:B------:R-:W-:Y:S01]  /*4730*/  @!UP1 UIADD3 UR8, UPT, UPT, UR7, 0x3200, URZ ;  /* 0x0000320007089890 */ /* 0x000fe2000fffe0ff */
[----:B------:R-:W-:Y:S02]  /*4740*/  VOTEU.ALL UP1, P4 ;  /* 0x0000000000ff7886 */ /* 0x000fe40002020000 */
[----:B------:R-:W-:Y:S11]  /*4750*/  @!P4 R2UR UR15, R9 ;  /* 0x00000000090fc2ca */ /* 0x000ff600000e0000 */
[----:B------:R-:W-:Y:S02]  /*4760*/  @!UPT UIADD3 URZ, UPT, UPT, URZ, URZ, URZ ;  /* 0x000000fffffff290 */ /* 0x000fe4000fffe0ff */
[----:B------:R2:W-:Y:S01]  /*4770*/  @!UP1 UTMALDG.3D [UR8], [UR14], desc[UR18] ;  /* 0x000012080e0095b4 */ /* 0x0005e20008011000 */
[----:B------:R2:W-:Y:S01]  /*4780*/  @!P4 SYNCS.ARRIVE.TRANS64.RED.A0TR RZ, [UR7+0x38], R25 ;  /* 0x00003819ffffc9a7 */ /* 0x0005e20008300407 */
[----:B------:R-:W-:Y:S01]  /*4790*/  UPLOP3.LUT UP1, UPT, UPT, UPT, UPT, 0x80, 0x8 ;  /* 0x000000000008789c */ /* 0x000fe20003f2f070 */
[----:B------:R-:W-:Y:S01]  /*47a0*/  SYNCS.ARRIVE.TRANS64.RED.A1T0 RZ, [UR13], RZ ;  /* 0x000000ffffff79a7 */ /* 0x000fe2000810040d */
[----:B------:R-:W-:Y:S09]  /*47b0*/  @P3 BRA `(.L_x_76) ;  /* 0xfffffff000a03947 */ /* 0x000ff2000383ffff */
[----:B------:R-:W-:-:S04]  /*47c0*/  SHF.L.U32 R2, R29, 0x1f, RZ ;  /* 0x0000001f1d027819 */ /* 0x000fc800000006ff */
[----:B------:R-:W1:Y:S02]  /*47d0*/  SYNCS.PHASECHK.TRANS64.TRYWAIT P0, [UR7+0x40], R2 ;  /* 0x00004002ff0075a7 */ /* 0x000e640008001107 */
[----:B-1----:R-:W-:Y:S05]  /*47e0*/  @!P0 BRA `(.L_x_77) ;  /* 0x0000004c00a08947 */ /* 0x002fea0003800000 */
.L_x_157:
[----:B------:R-:W3:Y:S02]  /*47f0*/  SYNCS.PHASECHK.TRANS64.TRYWAIT P0, [UR7+0x48], R2 ;  /* 0x00004802ff0075a7 */ /* 0x000ee40008001107 */
[----:B---3--:R-:W-:Y:S05]  /*4800*/  @!P0 BRA `(.L_x_78) ;  /* 0x0000004c00b08947 */ /* 0x008fea0003800000 */
.L_x_159:
[----:B------:R-:W3:Y:S02]  /*4810*/  SYNCS.PHASECHK.TRANS64.TRYWAIT P0, [UR7+0x50], R2 ;  /* 0x00005002ff0075a7 */ /* 0x000ee40008001107 */
[----:B---3--:R-:W-:Y:S05]  /*4820*/  @!P0 BRA `(.L_x_79) ;  /* 0x0000004c00c08947 */ /* 0x008fea0003800000 */
.L_x_161:
[----:B-1----:R-:W-:-:S07]  /*4830*/  MOV R0, UR7 ;  /* 0x0000000700007c02 */ /* 0x002fce0008000f00 */
.L_x_80:
[----:B-1----:R-:W-:-:S04]  /*4840*/  SHF.L.U32 R2, R29, 0x1f, RZ ;  /* 0x0000001f1d027819 */ /* 0x002fc800000006ff */
[----:B------:R1:W3:Y:S03]  /*4850*/  SYNCS.PHASECHK.TRANS64.TRYWAIT P0, [R0+URZ+0x58], R2 ;  /* 0x00005802000075a7 */ /* 0x0002e600080011ff */
[----:B---3--:R-:W-:Y:S05]  /*4860*/  @!P0 NANOSLEEP.SYNCS 0x989680 ;  /* 0x009896800000895d */ /* 0x008fea0003900000 */
[----:B------:R-:W3:Y:S02]  /*4870*/  @!P0 SYNCS.PHASECHK.TRANS64 P0, [R0+URZ+0x58], R2 ;  /* 0x00005802000085a7 */ /* 0x000ee400080010ff */
[----:B--23--:R-:W-:Y:S05]  /*4880*/  @P0 EXIT ;  /* 0x000000000000094d */ /* 0x00cfea0003800000 */
[----:B------:R-:W-:Y:S05]  /*4890*/  BRA `(.L_x_80) ;  /* 0xfffffffc00e87947 */ /* 0x000fea000383ffff */
.L_x_65:
[----:B------:R-:W-:-:S06]  /*48a0*/  UISETP.GE.AND UP1, UPT, UR8, 0x4, UPT ;  /* 0x000000040800788c */ /* 0x000fcc000bf26270 */
[----:B------:R-:W-:-:S13]  /*48b0*/  PLOP3.LUT P0, PT, PT, PT, UP1, 0x80, 0x8 ;  /* 0x000000000008781c */ /* 0x000fda0003f0f018 */
[----:B------:R-:W-:Y:S05]  /*48c0*/  @!P0 EXIT ;  /* 0x000000000000894d */ /* 0x000fea0003800000 */
[----:B------:R-:W-:Y:S01]  /*48d0*/  BAR.SYNC.DEFER_BLOCKING 0x6, 0xa0 ;  /* 0x0182800000007b1d */ /* 0x000fe20000010000 */
[C---:B------:R-:W-:Y:S01]  /*48e0*/  IMAD.SHL.U32 R3, R108.reuse, 0x40, RZ ;  /* 0x000000406c037824 */ /* 0x040fe200078e00ff */
[C---:B------:R-:W-:Y:S01]  /*48f0*/  LOP3.LUT R110, R108.reuse, 0x60, RZ, 0xc0, !PT ;  /* 0x000000606c6e7812 */ /* 0x040fe200078ec0ff */
[C---:B------:R-:W-:Y:S01]  /*4900*/  IMAD.SHL.U32 R100, R108.reuse, 0x20, RZ ;  /* 0x000000206c647824 */ /* 0x040fe200078e00ff */
[----:B------:R-:W-:Y:S01]  /*4910*/  CS2R R106, SRZ ;  /* 0x00000000006a7805 */ /* 0x000fe2000001ff00 */
[C---:B------:R-:W-:Y:S01]  /*4920*/  IMAD.SHL.U32 R4, R108.reuse, 0x2, RZ ;  /* 0x000000026c047824 */ /* 0x040fe200078e00ff */
[----:B------:R-:W-:Y:S02]  /*4930*/  UMOV UR49, 0x400 ;  /* 0x0000040000317882 */ /* 0x000fe40000000000 */
[----:B------:R-:W1:Y:S01]  /*4940*/  LDC R99, c[0x0][0x370] ;  /* 0x0000dc00ff637b82 */ /* 0x000e620000000800 */
[----:B------:R-:W-:Y:S01]  /*4950*/  ULEA UR49, UR37, UR49, 0x18 ;  /* 0x0000003125317291 */ /* 0x000fe2000f8ec0ff */
[----:B------:R-:W-:Y:S01]  /*4960*/  LOP3.LUT R2, R3, 0x180, RZ, 0xc0, !PT ;  /* 0x0000018003027812 */ /* 0x000fe200078ec0ff */
[----:B------:R-:W-:Y:S01]  /*4970*/  IMAD.U32 R46, R108, 0x10000, RZ ;  /* 0x000100006c2e7824 */ /* 0x000fe200078e00ff */
[----:B------:R-:W-:Y:S01]  /*4980*/  LOP3.LUT R100, R100, 0xc00, RZ, 0xc0, !PT ;  /* 0x00000c0064647812 */ /* 0x000fe200078ec0ff */
[----:B------:R-:W-:Y:S01]  /*4990*/  UIADD3 UR4, UPT, UPT, UR49, 0x4200, URZ ;  /* 0x0000420031047890 */ /* 0x000fe2000fffe0ff */
[----:B------:R-:W-:Y:S01]  /*49a0*/  LOP3.LUT R4, R2, 0x20, R4, 0xf8, !PT ;  /* 0x0000002002047812 */ /* 0x000fe200078ef804 */
[----:B------:R-:W-:Y:S01]  /*49b0*/  IMAD.SHL.U32 R2, R108, 0x8, RZ ;  /* 0x000000086c027824 */ /* 0x000fe200078e00ff */
[----:B------:R-:W2:Y:S01]  /*49c0*/  LDC R42, c[0x0][0xb0c] ;  /* 0x0002c300ff2a7b82 */ /* 0x000ea20000000800 */
[----:B------:R-:W-:Y:S01]  /*49d0*/  LOP3.LUT R100, R100, 0x40, R3, 0xf8, !PT ;  /* 0x0000004064647812 */ /* 0x000fe200078ef803 */
[----:B------:R-:W-:Y:S01]  /*49e0*/  IMAD.MOV.U32 R45, RZ, RZ, RZ ;  /* 0x000000ffff2d7224 */ /* 0x000fe200078e00ff */
[----:B------:R-:W-:Y:S01]  /*49f0*/  LOP3.LUT R46, R46, 0x600000, RZ, 0xc0, !PT ;  /* 0x006000002e2e7812 */ /* 0x000fe200078ec0ff */
[----:B------:R-:W-:Y:S01]  /*4a00*/  IMAD.MOV.U32 R112, RZ, RZ, RZ ;  /* 0x000000ffff707224 */ /* 0x000fe200078e00ff */
[----:B------:R-:W-:-:S02]  /*4a10*/  LOP3.LUT R108, R108, 0x2, RZ, 0xc0, !PT ;  /* 0x000000026c6c7812 */ /* 0x000fc400078ec0ff */
[----:B------:R-:W-:Y:S02]  /*4a20*/  CS2R R104, SRZ ;  /* 0x0000000000687805 */ /* 0x000fe4000001ff00 */
[----:B------:R-:W-:Y:S01]  /*4a30*/  LOP3.LUT R2, R4, 0x30, R2, 0x78, !PT ;  /* 0x0000003004027812 */ /* 0x000fe200078e7802 */
[----:B------:R-:W4:Y:S01]  /*4a40*/  LDC R97, c[0x0][0xb20] ;  /* 0x0002c800ff617b82 */ /* 0x000f220000000800 */
[----:B------:R-:W3:Y:S01]  /*4a50*/  LDS R0, [UR49+0x120] ;  /* 0x00012031ff007984 */ /* 0x000ee20008000800 */
[----:B------:R-:W-:Y:S01]  /*4a60*/  LOP3.LUT R100, R100, 0x200, R3, 0xf8, !PT ;  /* 0x0000020064647812 */ /* 0x000fe200078ef803 */
[----:B------:R-:W-:Y:S01]  /*4a70*/  IMAD.MOV R102, RZ, RZ, -R108 ;  /* 0x000000ffff667224 */ /* 0x000fe200078e0a6c */
[----:B------:R-:W1:Y:S01]  /*4a80*/  LDCU.64 UR52, c[0x0][0x348] ;  /* 0x00006900ff3477ac */ /* 0x000e620008000a00 */
[----:B------:R-:W-:Y:S01]  /*4a90*/  IMAD.U32 R109, RZ, RZ, UR4 ;  /* 0x00000004ff6d7e24 */ /* 0x000fe2000f8e00ff */
[----:B------:R-:W-:Y:S02]  /*4aa0*/  LOP3.LUT R100, R100, R2, RZ, 0xfc, !PT ;  /* 0x0000000264647212 */ /* 0x000fe400078efcff */
[----:B------:R-:W1:Y:S01]  /*4ab0*/  LDC R41, c[0x0][0xb30] ;  /* 0x0002cc00ff297b82 */ /* 0x000e620000000800 */
[----:B------:R-:W1:Y:S01]  /*4ac0*/  LDCU.64 UR38, c[0x0][0x888] ;  /* 0x00011100ff2677ac */ /* 0x000e620008000a00 */
[----:B------:R-:W1:Y:S06]  /*4ad0*/  LDCU.64 UR44, c[0x0][0x890] ;  /* 0x00011200ff2c77ac */ /* 0x000e6c0008000a00 */
[----:B------:R-:W1:Y:S01]  /*4ae0*/  LDC.64 R92, c[0x0][0xb10] ;  /* 0x0002c400ff5c7b82 */ /* 0x000e620000000a00 */
[----:B------:R-:W-:-:S07]  /*4af0*/  UIADD3 UR48, UPT, UPT, UR49, 0x200, URZ ;  /* 0x0000020031307890 */ /* 0x000fce000fffe0ff */
[----:B------:R-:W1:Y:S08]  /*4b00*/  LDC.64 R38, c[0x0][0xb18] ;  /* 0x0002c600ff267b82 */ /* 0x000e700000000a00 */
[----:B------:R-:W1:Y:S08]  /*4b10*/  LDC.64 R36, c[0x0][0xb28] ;  /* 0x0002ca00ff247b82 */ /* 0x000e700000000a00 */
[----:B------:R-:W1:Y:S01]  /*4b20*/  LDC.64 R90, c[0x0][0x8b0] ;  /* 0x00022c00ff5a7b82 */ /* 0x000e620000000a00 */
[----:B---3--:R-:W-:-:S07]  /*4b30*/  IMAD.IADD R46, R0, 0x1, R46 ;  /* 0x00000001002e7824 */ /* 0x008fce00078e022e */
[----:B------:R-:W3:Y:S08]  /*4b40*/  LDC.64 R88, c[0x0][0x8a8] ;  /* 0x00022a00ff587b82 */ /* 0x000ef00000000a00 */
[----:B--2-4-:R-:W1:Y:S02]  /*4b50*/  LDC R98, c[0x0][0x374] ;  /* 0x0000dd00ff627b82 */ /* 0x014e640000000800 */
.L_x_122:
[----:B------:R-:W-:Y:S02]  /*4b60*/  LEA R0, R112, UR49, 0x3 ;  /* 0x0000003170007c11 */ /* 0x000fe4000f8e18ff */
[----:B------:R-:W-:Y:S02]  /*4b70*/  SHF.L.U32 R2, R106, 0x1f, RZ ;  /* 0x0000001f6a027819 */ /* 0x000fe400000006ff */
[----:B------:R-:W-:Y:S02]  /*4b80*/  LEA R16, R112, UR49, 0x4 ;  /* 0x0000003170107c11 */ /* 0x000fe4000f8e20ff */
[----:B------:R-:W2:Y:S02]  /*4b90*/  SYNCS.PHASECHK.TRANS64.TRYWAIT P0, [R0+URZ+0x70], R2 ;  /* 0x00007002000075a7 */ /* 0x000ea400080011ff */
[----:B-12---:R-:W-:Y:S05]  /*4ba0*/  @!P0 BRA `(.L_x_81) ;  /* 0x0000004800f88947 */ /* 0x006fea0003800000 */
.L_x_162:
[----:B------:R-:W4:Y:S01]  /*4bb0*/  LDC.64 R10, c[0x0][0xb10] ;  /* 0x0002c400ff0a7b82 */ /* 0x000f220000000a00 */
[----:B------:R-:W3:Y:S01]  /*4bc0*/  LDS.128 R16, [R16+0x100] ;  /* 0x0001000010107984 */ /* 0x000ee20000000c00 */
[----:B-1----:R-:W-:Y:S01]  /*4bd0*/  ISETP.NE.AND P1, PT, R41, 0x1, PT ;  /* 0x000000012900780c */ /* 0x002fe20003f25270 */
[----:B--2---:R-:W-:Y:S01]  /*4be0*/  VIADD R0, R0, 0x80 ;  /* 0x0000008000007836 */ /* 0x004fe20000000000 */
[----:B------:R-:W-:Y:S04]  /*4bf0*/  ISETP.GE.AND P0, PT, R40, 0x1, PT ;  /* 0x000000012800780c */ /* 0x000fe80003f06270 */
[----:B------:R-:W1:Y:S01]  /*4c00*/  LDC.64 R8, c[0x0][0xb18] ;  /* 0x0002c600ff087b82 */ /* 0x000e620000000a00 */
[----:B------:R-:W-:Y:S01]  /*4c10*/  PRMT R0, RZ, 0x654, R0 ;  /* 0x00000654ff007816 */ /* 0x000fe20000000000 */
[----:B------:R-:W-:Y:S01]  /*4c20*/  @!PT LDS RZ, [RZ] ;  /* 0x00000000fffff984 */ /* 0x000fe20000000800 */
[----:B------:R-:W-:Y:S01]  /*4c30*/  @!PT LDS RZ, [RZ] ;  /* 0x00000000fffff984 */ /* 0x000fe20000000800 */
[----:B------:R-:W-:Y:S01]  /*4c40*/  @!PT LDS RZ, [RZ] ;  /* 0x00000000fffff984 */ /* 0x000fe20000000800 */
[----:B------:R-:W-:Y:S01]  /*4c50*/  @!PT LDS RZ, [RZ] ;  /* 0x00000000fffff984 */ /* 0x000fe20000000800 */
[----:B------:R2:W-:Y:S06]  /*4c60*/  MEMBAR.ALL.CTA ;  /* 0x0000000000007992 */ /* 0x0005ec0000008000 */
[----:B--2---:R-:W2:Y:S01]  /*4c70*/  FENCE.VIEW.ASYNC.S ;  /* 0x00000000000073c6 */ /* 0x004ea20000000000 */
[----:B------:R-:W1:Y:S08]  /*4c80*/  @!P1 LDC R12, c[0x0][0xb20] ;  /* 0x0002c800ff0c9b82 */ /* 0x000e700000000800 */
[----:B------:R-:W1:Y:S01]  /*4c90*/  @!P1 LDC R7, c[0x0][0xb0c] ;  /* 0x0002c300ff079b82 */ /* 0x000e620000000800 */
[----:B--2---:R2:W-:Y:S01]  /*4ca0*/  SYNCS.ARRIVE.TRANS64.RED.A1T0 RZ, [R0+URZ], RZ ;  /* 0x000000ff00ff79a7 */ /* 0x0045e200081004ff */
[----:B---3--:R-:W-:Y:S04]  /*4cb0*/  LOP3.LUT P4, RZ, R18, 0x1, RZ, 0xc0, !PT ;  /* 0x0000000112ff7812 */ /* 0x008fe8000788c0ff */
[----:B------:R-:W-:Y:S09]  /*4cc0*/  P2R R111, PR, RZ, 0x10 ;  /* 0x00000010ff6f7803 */ /* 0x000ff20000000000 */
[----:B------:R-:W-:Y:S02]  /*4cd0*/  @P4 MOV R44, R16 ;  /* 0x00000010002c4202 */ /* 0x000fe40000000f00 */
[----:B------:R-:W-:Y:S01]  /*4ce0*/  @P4 LOP3.LUT R43, R17, 0xffff, RZ, 0xc0, !PT ;  /* 0x0000ffff112b4812 */ /* 0x000fe200078ec0ff */
[----:B--2-4-:R-:W-:Y:S06]  /*4cf0*/  @!P0 BRA `(.L_x_82) ;  /* 0x0000000000a48947 */ /* 0x014fec0003800000 */
[----:B------:R-:W-:Y:S01]  /*4d00*/  IMAD.HI.U32 R0, R98, R39, RZ ;  /* 0x0000002762007227 */ /* 0x000fe200078e00ff */
[----:B------:R-:W-:Y:S02]  /*4d10*/  ISETP.NE.AND P0, PT, R38, 0x1, PT ;  /* 0x000000012600780c */ /* 0x000fe40003f05270 */
[----:B------:R-:W-:Y:S01]  /*4d20*/  ISETP.NE.AND P2, PT, R40, 0x1, PT ;  /* 0x000000012800780c */ /* 0x000fe20003f45270 */
[----:B------:R-:W-:Y:S01]  /*4d30*/  IMAD.HI.U32 R4, R99, R92, RZ ;  /* 0x0000005c63047227 */ /* 0x000fe200078e00ff */
[----:B------:R-:W-:Y:S02]  /*4d40*/  SHF.R.U32.HI R0, RZ, R97, R0 ;  /* 0x00000061ff007219 */ /* 0x000fe40000011600 */
[----:B------:R-:W-:Y:S01]  /*4d50*/  ISETP.NE.AND P3, PT, R42, 0x1, PT ;  /* 0x000000012a00780c */ /* 0x000fe20003f65270 */
[----:B------:R-:W-:Y:S01]  /*4d60*/  IMAD.HI.U32 R6, R43, R39, RZ ;  /* 0x000000272b067227 */ /* 0x000fe200078e00ff */
[-C--:B------:R-:W-:Y:S02]  /*4d70*/  SHF.R.U32.HI R4, RZ, R93.reuse, R4 ;  /* 0x0000005dff047219 */ /* 0x080fe40000011604 */
[----:B------:R-:W-:Y:S01]  /*4d80*/  SEL R0, R98, R0, !P0 ;  /* 0x0000000062007207 */ /* 0x000fe20004000000 */
[----:B------:R-:W-:Y:S01]  /*4d90*/  IMAD.HI.U32 R5, R44, R92, RZ ;  /* 0x0000005c2c057227 */ /* 0x000fe200078e00ff */
[----:B------:R-:W-:Y:S03]  /*4da0*/  SEL R4, R99, R4, !P3 ;  /* 0x0000000463047207 */ /* 0x000fe60005800000 */
[-C--:B------:R-:W-:Y:S01]  /*4db0*/  IMAD.HI.U32 R3, R0, R36.reuse, RZ ;  /* 0x0000002400037227 */ /* 0x080fe200078e00ff */
[----:B------:R-:W-:Y:S03]  /*4dc0*/  SHF.R.U32.HI R5, RZ, R93, R5 ;  /* 0x0000005dff057219 */ /* 0x000fe60000011605 */
[----:B------:R-:W-:Y:S01]  /*4dd0*/  IMAD.HI.U32 R2, R4, R36, RZ ;  /* 0x0000002404027227 */ /* 0x000fe200078e00ff */
[----:B------:R-:W-:Y:S02]  /*4de0*/  @P2 SHF.R.U32.HI R0, RZ, R37, R3 ;  /* 0x00000025ff002219 */ /* 0x000fe40000011603 */
[----:B------:R-:W-:Y:S02]  /*4df0*/  SHF.R.U32.HI R3, RZ, R97, R6 ;  /* 0x00000061ff037219 */ /* 0x000fe40000011606 */
[----:B------:R-:W-:Y:S01]  /*4e00*/  @P2 SHF.R.U32.HI R4, RZ, R37, R2 ;  /* 0x00000025ff042219 */ /* 0x000fe20000011602 */
[----:B------:R-:W-:Y:S01]  /*4e10*/  IMAD R0, R40, R0, RZ ;  /* 0x0000000028007224 */ /* 0x000fe200078e02ff */
[----:B------:R-:W-:Y:S02]  /*4e20*/  SEL R3, R43, R3, !P0 ;  /* 0x000000032b037207 */ /* 0x000fe40004000000 */
[----:B------:R-:W-:Y:S01]  /*4e30*/  SEL R2, R44, R5, !P3 ;  /* 0x000000052c027207 */ /* 0x000fe20005800000 */
[----:B------:R-:W-:Y:S01]  /*4e40*/  IMAD R5, R40, R4, RZ ;  /* 0x0000000428057224 */ /* 0x000fe200078e02ff */
[C---:B------:R-:W-:Y:S01]  /*4e50*/  ISETP.GE.AND P0, PT, R3.reuse, R0, PT ;  /* 0x000000000300720c */ /* 0x040fe20003f06270 */
[C---:B------:R-:W-:Y:S03]  /*4e60*/  IMAD.HI.U32 R0, R3.reuse, R36, RZ ;  /* 0x0000002403007227 */ /* 0x040fe600078e00ff */
[C---:B------:R-:W-:Y:S02]  /*4e70*/  ISETP.GE.OR P0, PT, R2.reuse, R5, P0 ;  /* 0x000000050200720c */ /* 0x040fe40000706670 */
[----:B------:R-:W-:Y:S04]  /*4e80*/  SHF.R.U32.HI R0, RZ, R37, R0 ;  /* 0x00000025ff007219 */ /* 0x000fe80000011600 */
[C---:B------:R-:W-:Y:S05]  /*4e90*/  SEL R6, R3.reuse, R0, !P2 ;  /* 0x0000000003067207 */ /* 0x040fea0005000000 */
        /* <DEDUP_REMOVED lines=14> */
[----:B------:R-:W-:Y:S07]  /*4f80*/  IMAD R43, R3, R38, R43 ;  /* 0x00000026032b7224 */ /* 0x000fee00078e022b */
.L_x_82:
[----:B-1----:R-:W-:Y:S01]  /*4f90*/  @!P1 ISETP.NE.AND P0, PT, R8, 0x1, PT ;  /* 0x000000010800980c */ /* 0x002fe20003f05270 */
[----:B------:R-:W-:Y:S01]  /*4fa0*/  @!P1 IMAD.HI.U32 R0, R44, R10, RZ ;  /* 0x0000000a2c009227 */ /* 0x000fe200078e00ff */
[----:B------:R-:W-:Y:S01]  /*4fb0*/  @!P1 ISETP.NE.AND P2, PT, R7, 0x1, PT ;  /* 0x000000010700980c */ /* 0x000fe20003f45270 */
[----:B------:R-:W-:Y:S01]  /*4fc0*/  ULOP3.LUT UP0, URZ, UR48, 0x1b0, URZ, 0xc0, !UPT ;  /* 0x000001b030ff7892 */ /* 0x000fe2000f80c0ff */
[----:B------:R-:W-:Y:S01]  /*4fd0*/  R2UR UR42, R15 ;  /* 0x000000000f2a72ca */ /* 0x000fe200000e0000 */
[C---:B------:R-:W-:Y:S01]  /*4fe0*/  @!P1 IMAD.HI.U32 R2, R43.reuse, R9, RZ ;  /* 0x000000092b029227 */ /* 0x040fe200078e00ff */
[----:B------:R-:W-:Y:S02]  /*4ff0*/  @!P1 SHF.R.U32.HI R0, RZ, R11, R0 ;  /* 0x0000000bff009219 */ /* 0x000fe40000011600 */
[----:B------:R-:W-:Y:S01]  /*5000*/  R2UR UR41, R14 ;  /* 0x000000000e2972ca */ /* 0x000fe200000e0000 */
[----:B------:R-:W-:Y:S01]  /*5010*/  VIADD R112, R112, 0x1 ;  /* 0x0000000170707836 */ /* 0x000fe20000000000 */
[----:B------:R-:W-:Y:S02]  /*5020*/  @!P1 SHF.R.U32.HI R2, RZ, R12, R2 ;  /* 0x0000000cff029219 */ /* 0x000fe40000011602 */
[----:B------:R-:W-:Y:S02]  /*5030*/  @!P1 SEL R3, R44, R0, !P2 ;  /* 0x000000002c039207 */ /* 0x000fe40005000000 */
[----:B------:R-:W-:Y:S02]  /*5040*/  @!P1 SEL R2, R43, R2, !P0 ;  /* 0x000000022b029207 */ /* 0x000fe40004000000 */
[----:B------:R-:W-:Y:S01]  /*5050*/  @P4 SHF.R.U32.HI R103, RZ, 0x10, R17 ;  /* 0x00000010ff674819 */ /* 0x000fe20000011611 */
[----:B------:R-:W-:Y:S02]  /*5060*/  USHF.L.U32 UR42, UR42, 0x6, URZ ;  /* 0x000000062a2a7899 */ /* 0x000fe400080006ff */
[----:B------:R-:W-:Y:S02]  /*5070*/  @!P1 IMAD.IADD R0, R2, 0x1, -R3 ;  /* 0x0000000102009824 */ /* 0x000fe400078e0a03 */
[----:B------:R-:W-:Y:S01]  /*5080*/  @!P1 IMAD.IADD R2, R3, 0x1, -R2 ;  /* 0x0000000103029824 */ /* 0x000fe200078e0a02 */
[----:B------:R-:W-:Y:S01]  /*5090*/  USHF.L.U32 UR41, UR41, 0x8, URZ ;  /* 0x0000000829297899 */ /* 0x000fe200080006ff */
[----:B------:R-:W-:Y:S02]  /*50a0*/  @!P1 IMAD R44, R0, R7, R44 ;  /* 0x00000007002c9224 */ /* 0x000fe400078e022c */
[----:B------:R-:W-:Y:S01]  /*50b0*/  @!P1 IMAD R43, R2, R8, R43 ;  /* 0x00000008022b9224 */ /* 0x000fe200078e022b */
[----:B------:R-:W-:Y:S08]  /*50c0*/  BRA.U !UP0, `(.L_x_83) ;  /* 0x0000000108407547 */ /* 0x000ff0000b800000 */
[----:B------:R-:W1:Y:S01]  /*50d0*/  LDCU.64 UR8, c[0x4][0x88] ;  /* 0x01001100ff0877ac */ /* 0x000e620008000a00 */
[----:B------:R-:W-:Y:S01]  /*50e0*/  MOV R3, 0x0 ;  /* 0x0000000000037802 */ /* 0x000fe20000000f00 */
[----:B------:R-:W-:Y:S02]  /*50f0*/  HFMA2 R12, -RZ, RZ, 0, 5.9604644775390625e-08 ;  /* 0x00000001ff0c7431 */ /* 0x000fe400000001ff */
[----:B------:R-:W-:Y:S02]  /*5100*/  IMAD.MOV.U32 R8, RZ, RZ, 0x70 ;  /* 0x00000070ff087424 */ /* 0x000fe400078e00ff */
[----:B------:R-:W-:Y:S01]  /*5110*/  IMAD.MOV.U32 R13, RZ, RZ, RZ ;  /* 0x000000ffff0d7224 */ /* 0x000fe200078e00ff */
[----:B------:R-:W2:Y:S01]  /*5120*/  LDCU.64 UR6, c[0x4][0x90] ;  /* 0x01001200ff0677ac */ /* 0x000ea20008000a00 */
[----:B------:R-:W3:Y:S01]  /*5130*/  LDC.64 R2, c[0x4][R3] ;  /* 0x0100000003027b82 */ /* 0x000ee20000000a00 */
[----:B------:R-:W4:Y:S01]  /*5140*/  LDCU.64 UR4, c[0x4][0x8] ;  /* 0x01000100ff0477ac */ /* 0x000f220008000a00 */
[----:B-1----:R-:W-:Y:S01]  /*5150*/  MOV R5, UR9 ;  /* 0x0000000900057c02 */ /* 0x002fe20008000f00 */
[----:B------:R-:W-:Y:S01]  /*5160*/  IMAD.U32 R4, RZ, RZ, UR8 ;  /* 0x00000008ff047e24 */ /* 0x000fe2000f8e00ff */
[----:B--2---:R-:W-:Y:S01]  /*5170*/  MOV R7, UR7 ;  /* 0x0000000700077c02 */ /* 0x004fe20008000f00 */
[----:B------:R-:W-:Y:S01]  /*5180*/  IMAD.U32 R6, RZ, RZ, UR6 ;  /* 0x00000006ff067e24 */ /* 0x000fe2000f8e00ff */
[----:B----4-:R-:W-:Y:S01]  /*5190*/  MOV R11, UR5 ;  /* 0x00000005000b7c02 */ /* 0x010fe20008000f00 */
[----:B------:R-:W-:Y:S02]  /*51a0*/  IMAD.U32 R10, RZ, RZ, UR4 ;  /* 0x00000004ff0a7e24 */ /* 0x000fe4000f8e00ff */
[----:B------:R-:W-:Y:S07]  /*51b0*/  LEPC R20, `(.L_x_83) ;  /* 0x000000001014794e */ /* 0x000fee0000000000 */
[----:B---3-5:R-:W-:Y:S05]  /*51c0*/  CALL.ABS.NOINC R2 ;  /* 0x0000000002007343 */ /* 0x028fea0003c00000 */
.L_x_83:
[----:B------:R-:W-:Y:S01]  /*51d0*/  LOP3.LUT P0, RZ, R109, 0x1b0, RZ, 0xc0, !PT ;  /* 0x000001b06dff7812 */ /* 0x000fe2000780c0ff */
[----:B------:R-:W-:Y:S11]  /*51e0*/  BSSY.RECONVERGENT B6, `(.L_x_84) ;  /* 0x0000013000067945 */ /* 0x000ff60003800200 */
[----:B------:R-:W-:Y:S01]  /*51f0*/  @!UPT UIADD3 URZ, UPT, UPT, URZ, URZ, URZ ;  /* 0x000000fffffff290 */ /* 0x000fe2000fffe0ff */
[----:B------:R-:W-:Y:S05]  /*5200*/  @!P0 BRA `(.L_x_85) ;  /* 0x0000000000408947 */ /* 0x000fea0003800000 */
        /* <DEDUP_REMOVED lines=16> */
.L_x_85:
[----:B------:R-:W-:Y:S05]  /*5310*/  BSYNC.RECONVERGENT B6 ;  /* 0x0000000000067941 */ /* 0x000fea0003800200 */
.L_x_84:
[----:B------:R-:W-:Y:S01]  /*5320*/  ISETP.NE.U32.AND P4, PT, R90, RZ, PT ;  /* 0x000000ff5a00720c */ /* 0x000fe20003f85070 */
[----:B------:R-:W-:Y:S01]  /*5330*/  UISETP.NE.AND UP2, UPT, UR50, URZ, UPT ;  /* 0x000000ff3200728c */ /* 0x000fe2000bf45270 */
[----:B------:R-:W-:Y:S01]  /*5340*/  ISETP.NE.U32.AND P2, PT, RZ, UR38, PT ;  /* 0x00000026ff007c0c */ /* 0x000fe2000bf45070 */
[----:B------:R-:W-:Y:S01]  /*5350*/  UISETP.NE.U32.AND UP1, UPT, UR44, URZ, UPT ;  /* 0x000000ff2c00728c */ /* 0x000fe2000bf25070 */
[----:B------:R-:W-:Y:S01]  /*5360*/  ISETP.NE.AND.EX P4, PT, R91, RZ, PT, P4 ;  /* 0x000000ff5b00720c */ /* 0x000fe20003f85340 */
[----:B------:R-:W-:Y:S01]  /*5370*/  UPLOP3.LUT UP0, UPT, UPT, UPT, UPT, 0x40, 0x4 ;  /* 0x000000000004789c */ /* 0x000fe20003f0e870 */
[----:B------:R-:W-:Y:S01]  /*5380*/  ISETP.NE.AND.EX P2, PT, RZ, UR39, PT, P2 ;  /* 0x00000027ff007c0c */ /* 0x000fe2000bf45320 */
[----:B------:R-:W-:Y:S01]  /*5390*/  UISETP.NE.AND.EX UP1, UPT, UR45, URZ, UPT, UP1 ;  /* 0x000000ff2d00728c */ /* 0x000fe2000bf25310 */
[----:B------:R-:W-:Y:S04]  /*53a0*/  PLOP3.LUT P1, PT, PT, PT, UP2, 0x80, 0x8 ;  /* 0x000000000008781c */ /* 0x000fe80003f2f028 */
[----:B------:R-:W-:Y:S06]  /*53b0*/  @UP2 UPLOP3.LUT UP0, UPT, UPT, UPT, UP1, 0x80, 0x8 ;  /* 0x000000000008289c */ /* 0x000fec0003f0f010 */
[----:B------:R-:W-:Y:S01]  /*53c0*/  PLOP3.LUT P0, PT, PT, PT, UP0, 0x80, 0x8 ;  /* 0x000000000008781c */ /* 0x000fe20003f0f008 */
[----:B------:R-:W-:Y:S01]  /*53d0*/  @!UPT UIADD3 URZ, UPT, UPT, URZ, URZ, URZ ;  /* 0x000000fffffff290 */ /* 0x000fe2000fffe0ff */
[----:B------:R-:W-:Y:S11]  /*53e0*/  BRA.U !UP1, `(.L_x_86) ;  /* 0x0000000109387547 */ /* 0x000ff6000b800000 */
[----:B------:R-:W-:Y:S01]  /*53f0*/  UISETP.NE.U32.AND UP0, UPT, UR38, URZ, UPT ;  /* 0x000000ff2600728c */ /* 0x000fe2000bf05070 */
[----:B------:R-:W-:Y:S02]  /*5400*/  HFMA2 R0, -RZ, RZ, 0, 5.9604644775390625e-08 ;  /* 0x00000001ff007431 */ /* 0x000fe400000001ff */
[----:B------:R-:W-:Y:S01]  /*5410*/  IMAD.MOV.U32 R96, RZ, RZ, 0x1 ;  /* 0x00000001ff607424 */ /* 0x000fe200078e00ff */
[----:B------:R-:W-:Y:S06]  /*5420*/  UISETP.NE.AND.EX UP0, UPT, UR39, URZ, UPT, UP0 ;  /* 0x000000ff2700728c */ /* 0x000fec000bf05300 */
[----:B------:R-:W-:Y:S05]  /*5430*/  PLOP3.LUT P3, PT, PT, PT, UP0, 0x80, 0x8 ;  /* 0x000000000008781c */ /* 0x000fea0003f6f008 */
[----:B------:R-:W1:Y:S01]  /*5440*/  @UP0 LDCU.64 UR6, c[0x0][0x888] ;  /* 0x00011100ff0607ac */ /* 0x000e620008000a00 */
[----:B------:R-:W-:Y:S07]  /*5450*/  @UP0 UIMAD UR4, UR36, UR44, URZ ;  /* 0x0000002c240402a4 */ /* 0x000fee000f8e02ff */
[----:B------:R-:W-:Y:S01]  /*5460*/  @!P3 PRMT R96, R0, 0x7610, R96 ;  /* 0x000076100060b816 */ /* 0x000fe20000000060 */
[----:B-1----:R-:W-:Y:S03]  /*5470*/  @UP0 UIMAD.WIDE UR6, UR4, 0x4, UR6 ;  /* 0x00000004040608a5 */ /* 0x002fe6000f8e0206 */
[----:B------:R-:W1:Y:S03]  /*5480*/  @!UP0 LDCU UR4, c[0x0][0x880] ;  /* 0x00011000ff0487ac */ /* 0x000e660008000800 */
[----:B------:R-:W-:Y:S01]  /*5490*/  IMAD.U32 R2, RZ, RZ, UR6 ;  /* 0x00000006ff027e24 */ /* 0x000fe2000f8e00ff */
[----:B------:R-:W-:Y:S05]  /*54a0*/  MOV R3, UR7 ;  /* 0x0000000700037c02 */ /* 0x000fea0008000f00 */
[----:B-----5:R2:W5:Y:S02]  /*54b0*/  @P3 LDG.E R49, desc[UR46][R2.64] ;  /* 0x0000002e02313981 */ /* 0x020564000c1e1900 */
[----:B-12---:R-:W-:Y:S02]  /*54c0*/  @!P3 IMAD.U32 R49, RZ, RZ, UR4 ;  /* 0x00000004ff31be24 */ /* 0x006fe4000f8e00ff */
.L_x_86:
[----:B------:R-:W-:Y:S05]  /*54d0*/  @!P4 BRA `(.L_x_87) ;  /* 0x000000000020c947 */ /* 0x000fea0003800000 */
[----:B------:R-:W-:Y:S04]  /*54e0*/  ISETP.NE.U32.AND P3, PT, R88, RZ, PT ;  /* 0x000000ff5800720c */ /* 0x000fe80003f65070 */
[----:B------:R-:W-:Y:S11]  /*54f0*/  ISETP.NE.AND.EX P3, PT, R89, RZ, PT, P3 ;  /* 0x000000ff5900720c */ /* 0x000ff60003f65330 */
[----:B------:R-:W-:Y:S02]  /*5500*/  @!UPT UIADD3 URZ, UPT, UPT, URZ, URZ, URZ ;  /* 0x000000fffffff290 */ /* 0x000fe4000fffe0ff */
[----:B------:R-:W1:Y:S01]  /*5510*/  @P3 LDC.64 R2, c[0x0][0x8a8] ;  /* 0x00022a00ff023b82 */ /* 0x000e620000000a00 */
[----:B------:R-:W-:Y:S04]  /*5520*/  @P3 IMAD R0, R90, UR36, RZ ;  /* 0x000000245a003c24 */ /* 0x000fe8000f8e02ff */
[----:B-1----:R-:W-:Y:S05]  /*5530*/  @P3 IMAD.WIDE R2, R0, 0x4, R2 ;  /* 0x0000000400023825 */ /* 0x002fea00078e0202 */
[----:B-----5:R1:W5:Y:S02]  /*5540*/  @P3 LDG.E R47, desc[UR46][R2.64] ;  /* 0x0000002e022f3981 */ /* 0x020364000c1e1900 */
[----:B-1----:R-:W2:Y:S02]  /*5550*/  @!P3 LDC R47, c[0x0][0x8a0] ;  /* 0x00022800ff2fbb82 */ /* 0x002ea40000000800 */
.L_x_87:
[----:B-----5:R-:W-:Y:S01]  /*5560*/  FSETP.NEU.AND P4, PT, R49, RZ, PT ;  /* 0x000000ff3100720b */ /* 0x020fe20003f8d000 */
[----:B------:R-:W-:Y:S01]  /*5570*/  BSSY B1, `(.L_x_88) ;  /* 0x0000042000017945 */ /* 0x000fe20003800000 */
[----:B------:R-:W-:Y:S01]  /*5580*/  SEL R5, RZ, 0xffffffff, P2 ;  /* 0xffffffffff057807 */ /* 0x000fe20001000000 */
[----:B------:R-:W-:Y:S01]  /*5590*/  IMAD.MOV.U32 R115, RZ, RZ, 0x1 ;  /* 0x00000001ff737424 */ /* 0x000fe200078e00ff */
[----:B------:R-:W-:Y:S02]  /*55a0*/  LOP3.LUT P3, RZ, R96, 0xff, RZ, 0xc0, !PT ;  /* 0x000000ff60ff7812 */ /* 0x000fe4000786c0ff */
[----:B------:R-:W-:Y:S02]  /*55b0*/  CS2R R86, SRZ ;  /* 0x0000000000567805 */ /* 0x000fe4000001ff00 */
[----:B------:R-:W-:Y:S02]  /*55c0*/  @P1 SEL R0, RZ, 0xffffffff, P4 ;  /* 0xffffffffff001807 */ /* 0x000fe40002000000 */
[----:B------:R-:W-:Y:S02]  /*55d0*/  CS2R R84, SRZ ;  /* 0x0000000000547805 */ /* 0x000fe4000001ff00 */
[----:B------:R-:W-:Y:S02]  /*55e0*/  LEA R2, R105, UR49, 0x3 ;  /* 0x0000003169027c11 */ /* 0x000fe4000f8e18ff */
[----:B------:R-:W-:Y:S02]  /*55f0*/  CS2R R82, SRZ ;  /* 0x0000000000527805 */ /* 0x000fe4000001ff00 */
[----:B------:R-:W-:Y:S02]  /*5600*/  @P0 SEL R0, R5, R0, !P3 ;  /* 0x0000000005000207 */ /* 0x000fe40005800000 */
[----:B------:R-:W-:Y:S02]  /*5610*/  CS2R R80, SRZ ;  /* 0x0000000000507805 */ /* 0x000fe4000001ff00 */
[----:B------:R-:W-:Y:S02]  /*5620*/  LEA R113, R45, UR49, 0x3 ;  /* 0x000000312d717c11 */ /* 0x000fe4000f8e18ff */
[----:B------:R-:W-:Y:S02]  /*5630*/  @P1 LOP3.LUT R0, R0, 0x1, RZ, 0xc0, !PT ;  /* 0x0000000100001812 */ /* 0x000fe400078ec0ff */
[----:B------:R-:W-:Y:S02]  /*5640*/  SHF.L.U32 R3, R107, 0x1f, RZ ;  /* 0x0000001f6b037819 */ /* 0x000fe400000006ff */
[----:B------:R-:W-:Y:S02]  /*5650*/  ISETP.NE.U32.OR P6, PT, R0, 0x1, !P1 ;  /* 0x000000010000780c */ /* 0x000fe40004fc5470 */
[----:B------:R-:W-:Y:S02]  /*5660*/  PLOP3.LUT P2, PT, PT, PT, UP1, 0x80, 0x8 ;  /* 0x000000000008781c */ /* 0x000fe40003f4f018 */
[----:B------:R-:W-:Y:S02]  /*5670*/  LEA.HI R48, R45, R45, RZ, 0x1 ;  /* 0x0000002d2d307211 */ /* 0x000fe400078f08ff */
[----:B------:R-:W-:Y:S02]  /*5680*/  SEL R4, RZ, 0xffffffff, P4 ;  /* 0xffffffffff047807 */ /* 0x000fe40002000000 */
[----:B------:R-:W-:Y:S05]  /*5690*/  P2R R118, PR, RZ, 0x40 ;  /* 0x00000040ff767803 */ /* 0x000fea0000000000 */
[----:B------:R-:W-:Y:S02]  /*56a0*/  @P6 SHF.L.U32 R0, R104, 0x1f, RZ ;  /* 0x0000001f68006819 */ /* 0x000fe400000006ff */
[----:B------:R-:W-:Y:S02]  /*56b0*/  @P2 SEL R4, R5, R4, !P3 ;  /* 0x0000000405042207 */ /* 0x000fe40005800000 */
[----:B------:R1:W3:Y:S02]  /*56c0*/  @P6 SYNCS.PHASECHK.TRANS64.TRYWAIT P1, [R2+URZ+0x20], R0 ;  /* 0x00002000020065a7 */ /* 0x0002e400080211ff */
[----:B------:R-:W-:Y:S04]  /*56d0*/  LOP3.LUT R4, R4, 0x1, RZ, 0xc0, !PT ;  /* 0x0000000104047812 */ /* 0x000fe800078ec0ff */
[----:B------:R-:W-:Y:S04]  /*56e0*/  ISETP.NE.U32.AND P5, PT, R4, 0x1, PT ;  /* 0x000000010400780c */ /* 0x000fe80003fa5070 */
[----:B------:R-:W-:Y:S01]  /*56f0*/  P2R R116, PR, RZ, 0x20 ;  /* 0x00000020ff747803 */ /* 0x000fe20000000000 */
[----:B------:R4:W2:Y:S01]  /*5700*/  SYNCS.PHASECHK.TRANS64.TRYWAIT P0, [R113+URZ+0x90], R3 ;  /* 0x00009003710075a7 */ /* 0x0008a200080011ff */
[C---:B-1----:R-:W-:Y:S01]  /*5710*/  IMAD.SHL.U32 R0, R48.reuse, 0x80, RZ ;  /* 0x0000008030007824 */ /* 0x042fe200078e00ff */
[----:B------:R-:W-:Y:S04]  /*5720*/  LOP3.LUT R48, R48, 0xffe, RZ, 0xc0, !PT ;  /* 0x00000ffe30307812 */ /* 0x000fe800078ec0ff */
[----:B------:R-:W-:Y:S01]  /*5730*/  LOP3.LUT R0, R0, 0xffffff00, RZ, 0xc0, !PT ;  /* 0xffffff0000007812 */ /* 0x000fe200078ec0ff */
[----:B------:R-:W-:Y:S04]  /*5740*/  IMAD.IADD R48, R45, 0x1, -R48 ;  /* 0x000000012d307824 */ /* 0x000fe800078e0a30 */
[----:B------:R-:W-:Y:S04]  /*5750*/  IMAD.IADD R0, R46, 0x1, R0 ;  /* 0x000000012e007824 */ /* 0x000fe800078e0200 */
[----:B------:R-:W-:Y:S01]  /*5760*/  IMAD R48, R48, 0x100000, R0 ;  /* 0x0010000030307824 */ /* 0x000fe200078e0200 */
[----:B---3--:R-:W-:Y:S01]  /*5770*/  @P6 SEL R115, RZ, 0x1, !P1 ;  /* 0x00000001ff736807 */ /* 0x008fe20004800000 */
[----:B----4-:R-:W-:Y:S06]  /*5780*/  @!P6 BRA `(.L_x_89) ;  /* 0x000000000080e947 */ /* 0x010fec0003800000 */
[----:B------:R-:W-:Y:S01]  /*5790*/  @P5 IMAD R5, R105, 0x1000, R100 ;  /* 0x0000100069055824 */ /* 0x000fe200078e0264 */
[----:B------:R-:W-:Y:S01]  /*57a0*/  ISETP.NE.AND P1, PT, R115, RZ, PT ;  /* 0x000000ff7300720c */ /* 0x000fe20003f25270 */
[----:B------:R-:W-:Y:S01]  /*57b0*/  BSSY B0, `(.L_x_90) ;  /* 0x000000b000007945 */ /* 0x000fe20003800000 */
[----:B------:R-:W-:Y:S01]  /*57c0*/  CS2R R82, SRZ ;  /* 0x0000000000527805 */ /* 0x000fe2000001ff00 */
[----:B------:R-:W-:Y:S01]  /*57d0*/  @P5 VIADD R4, R5, UR49 ;  /* 0x0000003105045c36 */ /* 0x000fe20008000000 */
[----:B------:R-:W-:Y:S02]  /*57e0*/  CS2R R80, SRZ ;  /* 0x0000000000507805 */ /* 0x000fe4000001ff00 */
[----:B------:R-:W-:Y:S02]  /*57f0*/  CS2R R86, SRZ ;  /* 0x0000000000567805 */ /* 0x000fe4000001ff00 */
[----:B------:R-:W-:Y:S01]  /*5800*/  CS2R R84, SRZ ;  /* 0x0000000000547805 */ /* 0x000fe2000001ff00 */
[----:B------:R-:W-:Y:S04]  /*5810*/  @P5 IMAD R4, R108, -0x10, R4 ;  /* 0xfffffff06c045824 */ /* 0x000fe800078e0204 */
[----:B------:R-:W-:Y:S05]  /*5820*/  @P1 BRA `(.L_x_91) ;  /* 0x00000000000c1947 */ /* 0x000fea0003800000 */
[----:B------:R-:W-:Y:S04]  /*5830*/  SHF.L.U32 R0, R104, 0x1f, RZ ;  /* 0x0000001f68007819 */ /* 0x000fe800000006ff */
[----:B------:R-:W1:Y:S02]  /*5840*/  SYNCS.PHASECHK.TRANS64.TRYWAIT P1, [R2+URZ+0x20], R0 ;  /* 0x00002000020075a7 */ /* 0x000e6400080211ff */
[----:B-1----:R-:W-:Y:S05]  /*5850*/  @!P1 BRA `(.L_x_92) ;  /* 0x0000003c00e09947 */ /* 0x002fea0003800000 */
.L_x_91:
[----:B------:R-:W-:Y:S05]  /*5860*/  BSYNC B0 ;  /* 0x0000000000007941 */ /* 0x000fea0003800000 */
.L_x_90:
[----:B------:R-:W-:Y:S01]  /*5870*/  ISETP.NE.AND P1, PT, R116, RZ, PT ;  /* 0x000000ff7400720c */ /* 0x000fe20003f25270 */
[----:B-1----:R-:W-:Y:S02]  /*5880*/  VIADD R2, R2, 0x40 ;  /* 0x0000004002027836 */ /* 0x002fe40000000000 */
[----:B------:R-:W-:Y:S02]  /*5890*/  IMAD.U32 R0, RZ, RZ, UR37 ;  /* 0x00000025ff007e24 */ /* 0x000fe4000f8e00ff */
[----:B------:R-:W-:Y:S03]  /*58a0*/  VIADD R105, R105, 0x1 ;  /* 0x0000000169697836 */ /* 0x000fe60000000000 */
[----:B------:R-:W-:Y:S05]  /*58b0*/  PRMT R0, R0, 0x654, R2 ;  /* 0x0000065400007816 */ /* 0x000fea0000000002 */
[----:B------:R1:W3:Y:S04]  /*58c0*/  @P1 LDS.128 R80, [R5+UR49+0x200] ;  /* 0x0002003105501984 */ /* 0x0002e80008000c00 */
[----:B------:R1:W4:Y:S01]  /*58d0*/  @P1 LDS.128 R84, [R4+0x210] ;  /* 0x0002100004541984 */ /* 0x0003220000000c00 */
[C---:B------:R-:W-:Y:S01]  /*58e0*/  ISETP.NE.AND P1, PT, R105.reuse, 0x4, PT ;  /* 0x000000046900780c */ /* 0x040fe20003f25270 */
[----:B------:R-:W-:Y:S01]  /*58f0*/  @!PT LDS RZ, [RZ] ;  /* 0x00000000fffff984 */ /* 0x000fe20000000800 */
[----:B------:R-:W-:Y:S01]  /*5900*/  @!PT LDS RZ, [RZ] ;  /* 0x00000000fffff984 */ /* 0x000fe20000000800 */
[----:B------:R-:W-:Y:S01]  /*5910*/  @!PT LDS RZ, [RZ] ;  /* 0x00000000fffff984 */ /* 0x000fe20000000800 */
[----:B------:R-:W-:Y:S01]  /*5920*/  @!PT LDS RZ, [RZ] ;  /* 0x00000000fffff984 */ /* 0x000fe20000000800 */
[----:B------:R5:W-:Y:S06]  /*5930*/  MEMBAR.ALL.CTA ;  /* 0x0000000000007992 */ /* 0x000bec0000008000 */
[----:B-----5:R-:W5:Y:S01]  /*5940*/  FENCE.VIEW.ASYNC.S ;  /* 0x00000000000073c6 */ /* 0x020f620000000000 */
[----:B------:R-:W-:Y:S01]  /*5950*/  SEL R105, R105, RZ, P1 ;  /* 0x000000ff69697207 */ /* 0x000fe20000800000 */
[----:B-----5:R5:W-:Y:S02]  /*5960*/  SYNCS.ARRIVE.TRANS64.RED.A1T0 RZ, [R0+URZ], RZ ;  /* 0x000000ff00ff79a7 */ /* 0x020be400081004ff */
[----:B-----5:R-:W-:Y:S04]  /*5970*/  SEL R0, RZ, 0x1, P1 ;  /* 0x00000001ff007807 */ /* 0x020fe80000800000 */
[----:B-1-3--:R-:W-:Y:S02]  /*5980*/  LOP3.LUT R104, R104, R0, RZ, 0x3c, !PT ;  /* 0x0000000068687212 */ /* 0x00afe400078e3cff */
.L_x_89:
[----:B------:R-:W-:Y:S05]  /*5990*/  BSYNC B1 ;  /* 0x0000000000017941 */ /* 0x000fea0003800000 */
.L_x_88:
[----:B------:R-:W-:Y:S04]  /*59a0*/  SHF.R.U32.HI R0, RZ, 0x15, R48 ;  /* 0x00000015ff007819 */ /* 0x000fe80000011630 */
[----:B------:R-:W-:Y:S01]  /*59b0*/  LOP3.LUT P1, RZ, R0, 0x3, R101, 0x48, !PT ;  /* 0x0000000300ff7812 */ /* 0x000fe20007824865 */
[----:B------:R-:W-:Y:S01]  /*59c0*/  @!UPT UIADD3 URZ, UPT, UPT, URZ, URZ, URZ ;  /* 0x000000fffffff290 */ /* 0x000fe2000fffe0ff */
[----:B--2---:R-:W-:Y:S11]  /*59d0*/  @P0 BRA `(.L_x_93) ;  /* 0x0000000000080947 */ /* 0x004ff60003800000 */
[----:B------:R-:W1:Y:S02]  /*59e0*/  SYNCS.PHASECHK.TRANS64.TRYWAIT P0, [R113+URZ+0x90], R3 ;  /* 0x00009003710075a7 */ /* 0x000e6400080011ff */
[----:B-1----:R-:W-:Y:S05]  /*59f0*/  @!P0 BRA `(.L_x_94) ;  /* 0x0000003c008c8947 */ /* 0x002fea0003800000 */
.L_x_93:
[----:B------:R-:W-:Y:S05]  /*5a00*/  @!P1 BRA `(.L_x_95) ;  /* 0x0000000000409947 */ /* 0x000fea0003800000 */
[----:B------:R-:W2:Y:S01]  /*5a10*/  LDCU.64 UR8, c[0x4][0x78] ;  /* 0x01000f00ff0877ac */ /* 0x000ea20008000a00 */
[----:B-1----:R-:W-:Y:S01]  /*5a20*/  MOV R3, 0x0 ;  /* 0x0000000000037802 */ /* 0x002fe20000000f00 */
[----:B------:R-:W-:Y:S02]  /*5a30*/  HFMA2 R12, -RZ, RZ, 0, 5.9604644775390625e-08 ;  /* 0x00000001ff0c7431 */ /* 0x000fe400000001ff */
[----:B------:R-:W-:Y:S02]  /*5a40*/  IMAD.MOV.U32 R8, RZ, RZ, 0x192 ;  /* 0x00000192ff087424 */ /* 0x000fe400078e00ff */
[----:B------:R-:W-:Y:S01]  /*5a50*/  IMAD.MOV.U32 R13, RZ, RZ, RZ ;  /* 0x000000ffff0d7224 */ /* 0x000fe200078e00ff */
[----:B------:R-:W1:Y:S01]  /*5a60*/  LDCU.64 UR6, c[0x4][0x80] ;  /* 0x01001000ff0677ac */ /* 0x000e620008000a00 */
[----:B------:R-:W3:Y:S01]  /*5a70*/  LDC.64 R2, c[0x4][R3] ;  /* 0x0100000003027b82 */ /* 0x000ee20000000a00 */
[----:B------:R-:W5:Y:S01]  /*5a80*/  LDCU.64 UR4, c[0x4][0x18] ;  /* 0x01000300ff0477ac */ /* 0x000f620008000a00 */
[----:B--2---:R-:W-:Y:S01]  /*5a90*/  MOV R5, UR9 ;  /* 0x0000000900057c02 */ /* 0x004fe20008000f00 */
[----:B------:R-:W-:Y:S01]  /*5aa0*/  IMAD.U32 R4, RZ, RZ, UR8 ;  /* 0x00000008ff047e24 */ /* 0x000fe2000f8e00ff */
[----:B-1----:R-:W-:Y:S01]  /*5ab0*/  MOV R7, UR7 ;  /* 0x0000000700077c02 */ /* 0x002fe20008000f00 */
[----:B------:R-:W-:Y:S01]  /*5ac0*/  IMAD.U32 R6, RZ, RZ, UR6 ;  /* 0x00000006ff067e24 */ /* 0x000fe2000f8e00ff */
[----:B-----5:R-:W-:Y:S01]  /*5ad0*/  MOV R11, UR5 ;  /* 0x00000005000b7c02 */ /* 0x020fe20008000f00 */
[----:B------:R-:W-:Y:S02]  /*5ae0*/  IMAD.U32 R10, RZ, RZ, UR4 ;  /* 0x00000004ff0a7e24 */ /* 0x000fe4000f8e00ff */
[----:B------:R-:W-:Y:S07]  /*5af0*/  LEPC R20, `(.L_x_95) ;  /* 0x000000001014794e */ /* 0x000fee0000000000 */
[----:B---34-:R-:W-:Y:S05]  /*5b00*/  CALL.ABS.NOINC R2 ;  /* 0x0000000002007343 */ /* 0x018fea0003c00000 */
.L_x_95:
[----:B------:R-:W-:Y:S01]  /*5b10*/  F2FP.F16.E5M2.UNPACK_B R4, R81 ;  /* 0x00000051ff04723e */ /* 0x000fe200020004ff */
[----:B------:R-:W-:Y:S05]  /*5b20*/  WARPSYNC.ALL ;  /* 0x0000000000007948 */ /* 0x000fea0003800000 */
[----:B------:R-:W-:Y:S01]  /*5b30*/  R2UR UR4, R48 ;  /* 0x00000000300472ca */ /* 0x000fe200000e0000 */
[--C-:B------:R-:W-:Y:S01]  /*5b40*/  HADD2.F32 R53, -RZ, R4.reuse.H0_H0 ;  /* 0x20000004ff357230 */ /* 0x100fe20000004100 */
[-C--:B-1----:R-:W-:Y:S01]  /*5b50*/  F2FP.F16.E5M2.UNPACK_B R3, R80.reuse ;  /* 0x00000050ff03723e */ /* 0x082fe200020004ff */
[----:B------:R-:W-:Y:S01]  /*5b60*/  HADD2.F32 R54, -RZ, R4.H1_H1 ;  /* 0x30000004ff367230 */ /* 0x000fe20000004100 */
[----:B------:R-:W-:Y:S01]  /*5b70*/  F2FP.F16.E5M2.UNPACK_B R0, R80.H1 ;  /* 0x00000050ff00723e */ /* 0x000fe200030004ff */
[----:B------:R-:W-:Y:S01]  /*5b80*/  BSSY.RECONVERGENT B0, `(.L_x_96) ;  /* 0x0000099000007945 */ /* 0x000fe20003800200 */
[----:B------:R-:W-:Y:S01]  /*5b90*/  F2FP.F16.E5M2.UNPACK_B R64, R83.H1 ;  /* 0x00000053ff40723e */ /* 0x000fe200030004ff */
[--C-:B------:R-:W-:Y:S01]  /*5ba0*/  HADD2.F32 R2, -RZ, R3.reuse.H0_H0 ;  /* 0x20000003ff027230 */ /* 0x100fe20000004100 */
[----:B----4-:R-:W-:Y:S01]  /*5bb0*/  F2FP.F16.E5M2.UNPACK_B R74, R86 ;  /* 0x00000056ff4a723e */ /* 0x010fe200020004ff */
[----:B------:R-:W-:Y:S01]  /*5bc0*/  HADD2.F32 R50, -RZ, R3.H1_H1 ;  /* 0x30000003ff327230 */ /* 0x000fe20000004100 */
[----:B------:R-:W-:Y:S01]  /*5bd0*/  F2FP.F16.E5M2.UNPACK_B R3, R81.H1 ;  /* 0x00000051ff03723e */ /* 0x000fe200030004ff */
[--C-:B------:R-:W-:Y:S01]  /*5be0*/  HADD2.F32 R51, -RZ, R0.reuse.H0_H0 ;  /* 0x20000000ff337230 */ /* 0x100fe20000004100 */
[----:B------:R-:W-:Y:S01]  /*5bf0*/  IADD3 R114, PT, PT, R100, UR49, RZ ;  /* 0x0000003164727c10 */ /* 0x000fe2000fffe0ff */
[----:B------:R-:W-:Y:S01]  /*5c00*/  HADD2.F32 R52, -RZ, R0.H1_H1 ;  /* 0x30000000ff347230 */ /* 0x000fe20000004100 */
[----:B------:R-:W-:Y:S01]  /*5c10*/  LDTM.16dp32bit_t0_t15.x32 R4, tmem[UR4] ;  /* 0x00000004000479ee */ /* 0x000fe20008a80000 */
[----:B------:R-:W1:Y:S01]  /*5c20*/  LDTM.16dp32bit_t16_t31.x32 R4, tmem[UR4+0x20] ;  /* 0x00002004000479ee */ /* 0x000e620008aa0000 */
[-C--:B------:R-:W-:Y:S01]  /*5c30*/  F2FP.F16.E5M2.UNPACK_B R0, R82.reuse ;  /* 0x00000052ff00723e */ /* 0x080fe200020004ff */
[--C-:B------:R-:W-:Y:S01]  /*5c40*/  HADD2.F32 R55, -RZ, R3.reuse.H0_H0 ;  /* 0x20000003ff377230 */ /* 0x100fe20000004100 */
[----:B------:R-:W-:Y:S01]  /*5c50*/  SHF.L.U32 R117, R102, 0x4, RZ ;  /* 0x0000000466757819 */ /* 0x000fe200000006ff */
[----:B------:R-:W-:Y:S01]  /*5c60*/  HADD2.F32 R56, -RZ, R3.H1_H1 ;  /* 0x30000003ff387230 */ /* 0x000fe20000004100 */
[----:B------:R-:W-:Y:S01]  /*5c70*/  F2FP.F16.E5M2.UNPACK_B R3, R82.H1 ;  /* 0x00000052ff03723e */ /* 0x000fe200030004ff */
[--C-:B------:R-:W-:Y:S01]  /*5c80*/  HADD2.F32 R57, -RZ, R0.reuse.H0_H0 ;  /* 0x20000000ff397230 */ /* 0x100fe20000004100 */
[----:B------:R-:W-:Y:S01]  /*5c90*/  IADD3 R114, PT, PT, R114, R117, RZ ;  /* 0x0000007572727210 */ /* 0x000fe20007ffe0ff */
[----:B------:R-:W-:Y:S01]  /*5ca0*/  HADD2.F32 R58, -RZ, R0.H1_H1 ;  /* 0x30000000ff3a7230 */ /* 0x000fe20000004100 */
[----:B------:R-:W-:Y:S01]  /*5cb0*/  F2FP.F16.E5M2.UNPACK_B R0, R83 ;  /* 0x00000053ff00723e */ /* 0x000fe200020004ff */
[--C-:B------:R-:W-:Y:S01]  /*5cc0*/  HADD2.F32 R59, -RZ, R3.reuse.H0_H0 ;  /* 0x20000003ff3b7230 */ /* 0x100fe20000004100 */
[----:B------:R-:W-:Y:S01]  /*5cd0*/  ISETP.NE.AND P0, PT, R110, RZ, PT ;  /* 0x000000ff6e00720c */ /* 0x000fe20003f05270 */
[----:B------:R-:W-:Y:S01]  /*5ce0*/  HADD2.F32 R60, -RZ, R3.H1_H1 ;  /* 0x30000003ff3c7230 */ /* 0x000fe20000004100 */
[-C--:B------:R-:W-:Y:S01]  /*5cf0*/  F2FP.F16.E5M2.UNPACK_B R3, R84.reuse ;  /* 0x00000054ff03723e */ /* 0x080fe200020004ff */
[--C-:B------:R-:W-:Y:S01]  /*5d00*/  HADD2.F32 R61, -RZ, R0.reuse.H0_H0 ;  /* 0x20000000ff3d7230 */ /* 0x100fe20000004100 */
[----:B------:R-:W-:Y:S01]  /*5d10*/  ISETP.NE.AND P6, PT, R118, RZ, PT ;  /* 0x000000ff7600720c */ /* 0x000fe20003fc5270 */
[----:B------:R-:W-:Y:S01]  /*5d20*/  HADD2.F32 R62, -RZ, R0.H1_H1 ;  /* 0x30000000ff3e7230 */ /* 0x000fe20000004100 */
[----:B------:R-:W-:Y:S01]  /*5d30*/  F2FP.F16.E5M2.UNPACK_B R0, R84.H1 ;  /* 0x00000054ff00723e */ /* 0x000fe200030004ff */
[--C-:B------:R-:W-:Y:S02]  /*5d40*/  HADD2.F32 R65, -RZ, R3.reuse.H0_H0 ;  /* 0x20000003ff417230 */ /* 0x100fe40000004100 */
[----:B------:R-:W-:Y:S01]  /*5d50*/  HADD2.F32 R66, -RZ, R3.H1_H1 ;  /* 0x30000003ff427230 */ /* 0x000fe20000004100 */
[-C--:B------:R-:W-:Y:S01]  /*5d60*/  F2FP.F16.E5M2.UNPACK_B R3, R85.reuse ;  /* 0x00000055ff03723e */ /* 0x080fe200020004ff */
[--C-:B------:R-:W-:Y:S02]  /*5d70*/  HADD2.F32 R67, -RZ, R0.reuse.H0_H0 ;  /* 0x20000000ff437230 */ /* 0x100fe40000004100 */
[----:B------:R-:W-:Y:S01]  /*5d80*/  HADD2.F32 R68, -RZ, R0.H1_H1 ;  /* 0x30000000ff447230 */ /* 0x000fe20000004100 */
[----:B------:R-:W-:Y:S01]  /*5d90*/  F2FP.F16.E5M2.UNPACK_B R0, R85.H1 ;  /* 0x00000055ff00723e */ /* 0x000fe200030004ff */
[--C-:B------:R-:W-:Y:S02]  /*5da0*/  HADD2.F32 R69, -RZ, R3.reuse.H0_H0 ;  /* 0x20000003ff457230 */ /* 0x100fe40000004100 */
[C---:B-1----:R-:W-:Y:S01]  /*5db0*/  FMUL R7, R47.reuse, R7 ;  /* 0x000000072f077220 */ /* 0x042fe20000400000 */
[----:B------:R-:W-:Y:S01]  /*5dc0*/  HADD2.F32 R70, -RZ, R3.H1_H1 ;  /* 0x30000003ff467230 */ /* 0x000fe20000004100 */
[----:B------:R-:W-:Y:S01]  /*5dd0*/  F2FP.F16.E5M2.UNPACK_B R3, R86.H1 ;  /* 0x00000056ff03723e */ /* 0x000fe200030004ff */
[--C-:B------:R-:W-:Y:S02]  /*5de0*/  HADD2.F32 R71, -RZ, R0.reuse.H0_H0 ;  /* 0x20000000ff477230 */ /* 0x100fe40000004100 */
[----:B------:R-:W-:Y:S02]  /*5df0*/  HADD2.F32 R72, -RZ, R0.H1_H1 ;  /* 0x30000000ff487230 */ /* 0x000fe40000004100 */
[----:B------:R-:W-:Y:S01]  /*5e00*/  FMUL R0, R47, R4 ;  /* 0x000000042f007220 */ /* 0x000fe20000400000 */
[--C-:B------:R-:W-:Y:S01]  /*5e10*/  HADD2.F32 R73, -RZ, R74.reuse.H0_H0 ;  /* 0x2000004aff497230 */ /* 0x100fe20000004100 */
[----:B------:R-:W-:Y:S01]  /*5e20*/  F2FP.F16.E5M2.UNPACK_B R4, R87 ;  /* 0x00000057ff04723e */ /* 0x000fe200020004ff */
[----:B------:R-:W-:Y:S02]  /*5e30*/  HADD2.F32 R74, -RZ, R74.H1_H1 ;  /* 0x3000004aff4a7230 */ /* 0x000fe40000004100 */
[----:B------:R-:W-:Y:S01]  /*5e40*/  FFMA R0, R49, R2, R0 ;  /* 0x0000000231007223 */ /* 0x000fe20000000000 */
[----:B------:R-:W-:Y:S01]  /*5e50*/  FMUL R2, R47, R5 ;  /* 0x000000052f027220 */ /* 0x000fe20000400000 */
[--C-:B------:R-:W-:Y:S01]  /*5e60*/  HADD2.F32 R75, -RZ, R3.reuse.H0_H0 ;  /* 0x20000003ff4b7230 */ /* 0x100fe20000004100 */
[----:B------:R-:W-:Y:S01]  /*5e70*/  F2FP.F16.E5M2.UNPACK_B R5, R87.H1 ;  /* 0x00000057ff05723e */ /* 0x000fe200030004ff */
[----:B------:R-:W-:Y:S02]  /*5e80*/  HADD2.F32 R76, -RZ, R3.H1_H1 ;  /* 0x30000003ff4c7230 */ /* 0x000fe40000004100 */
[----:B------:R-:W-:Y:S01]  /*5e90*/  FFMA R2, R49, R50, R2 ;  /* 0x0000003231027223 */ /* 0x000fe20000000002 */
[--C-:B------:R-:W-:Y:S02]  /*5ea0*/  HADD2.F32 R50, -RZ, R4.reuse.H0_H0 ;  /* 0x20000004ff327230 */ /* 0x100fe40000004100 */
[C---:B------:R-:W-:Y:S01]  /*5eb0*/  FMUL R3, R47.reuse, R6 ;  /* 0x000000062f037220 */ /* 0x040fe20000400000 */
[--C-:B------:R-:W-:Y:S02]  /*5ec0*/  HADD2.F32 R77, -RZ, R5.reuse.H1_H1 ;  /* 0x30000005ff4d7230 */ /* 0x100fe40000004100 */
[C---:B------:R-:W-:Y:S01]  /*5ed0*/  FMUL R6, R47.reuse, R11 ;  /* 0x0000000b2f067220 */ /* 0x040fe20000400000 */
[----:B------:R-:W-:Y:S01]  /*5ee0*/  FMUL R11, R47, R16 ;  /* 0x000000102f0b7220 */ /* 0x000fe20000400000 */
[C---:B------:R-:W-:Y:S01]  /*5ef0*/  FFMA R3, R49.reuse, R51, R3 ;  /* 0x0000003331037223 */ /* 0x040fe20000000003 */
[----:B------:R-:W-:Y:S01]  /*5f00*/  FFMA R7, R49, R52, R7 ;  /* 0x0000003431077223 */ /* 0x000fe20000000007 */
[----:B------:R-:W-:Y:S02]  /*5f10*/  HADD2.F32 R51, -RZ, R4.H1_H1 ;  /* 0x30000004ff337230 */ /* 0x000fe40000004100 */
[C---:B------:R-:W-:Y:S01]  /*5f20*/  FMUL R4, R47.reuse, R9 ;  /* 0x000000092f047220 */ /* 0x040fe20000400000 */
[----:B------:R-:W-:Y:S02]  /*5f30*/  HADD2.F32 R52, -RZ, R5.H0_H0 ;  /* 0x20000005ff347230 */ /* 0x000fe40000004100 */
[----:B------:R-:W-:Y:S01]  /*5f40*/  FMUL R16, R47, R21 ;  /* 0x000000152f107220 */ /* 0x000fe20000400000 */
[----:B------:R-:W-:Y:S01]  /*5f50*/  F2FP.SATFINITE.E5M2.F32.PACK_AB_MERGE_C R78, R7, R3, RZ ;  /* 0x00000003074e723e */ /* 0x000fe200048060ff */
[C---:B------:R-:W-:Y:S01]  /*5f60*/  FMUL R3, R47.reuse, R8 ;  /* 0x000000082f037220 */ /* 0x040fe20000400000 */
[C---:B------:R-:W-:Y:S01]  /*5f70*/  FMUL R7, R47.reuse, R12 ;  /* 0x0000000c2f077220 */ /* 0x040fe20000400000 */
[C---:B------:R-:W-:Y:S01]  /*5f80*/  FMUL R8, R47.reuse, R13 ;  /* 0x0000000d2f087220 */ /* 0x040fe20000400000 */
[----:B------:R-:W-:Y:S01]  /*5f90*/  FMUL R12, R47, R17 ;  /* 0x000000112f0c7220 */ /* 0x000fe20000400000 */
[C---:B------:R-:W-:Y:S01]  /*5fa0*/  FFMA R3, R49.reuse, R53, R3 ;  /* 0x0000003531037223 */ /* 0x040fe20000000003 */
[----:B------:R-:W-:Y:S01]  /*5fb0*/  FFMA R4, R49, R54, R4 ;  /* 0x0000003631047223 */ /* 0x000fe20000000004 */
[C---:B------:R-:W-:Y:S01]  /*5fc0*/  FMUL R5, R47.reuse, R10 ;  /* 0x0000000a2f057220 */ /* 0x040fe20000400000 */
[C---:B------:R-:W-:Y:S01]  /*5fd0*/  FMUL R9, R47.reuse, R14 ;  /* 0x0000000e2f097220 */ /* 0x040fe20000400000 */
[C---:B------:R-:W-:Y:S01]  /*5fe0*/  FMUL R10, R47.reuse, R15 ;  /* 0x0000000f2f0a7220 */ /* 0x040fe20000400000 */
[----:B------:R-:W-:Y:S01]  /*5ff0*/  FMUL R15, R47, R20 ;  /* 0x000000142f0f7220 */ /* 0x000fe20000400000 */
[C---:B------:R-:W-:Y:S01]  /*6000*/  FFMA R5, R49.reuse, R55, R5 ;  /* 0x0000003731057223 */ /* 0x040fe20000000005 */
[C---:B------:R-:W-:Y:S01]  /*6010*/  FFMA R6, R49.reuse, R56, R6 ;  /* 0x0000003831067223 */ /* 0x040fe20000000006 */
[C---:B------:R-:W-:Y:S01]  /*6020*/  FFMA R7, R49.reuse, R57, R7 ;  /* 0x0000003931077223 */ /* 0x040fe20000000007 */
[C---:B------:R-:W-:Y:S01]  /*6030*/  FFMA R8, R49.reuse, R58, R8 ;  /* 0x0000003a31087223 */ /* 0x040fe20000000008 */
[--C-:B------:R-:W-:Y:S02]  /*6040*/  HADD2.F32 R63, -RZ, R64.reuse.H0_H0 ;  /* 0x20000040ff3f7230 */ /* 0x100fe40000004100 */
[C---:B------:R-:W-:Y:S01]  /*6050*/  FFMA R9, R49.reuse, R59, R9 ;  /* 0x0000003b31097223 */ /* 0x040fe20000000009 */
[----:B------:R-:W-:Y:S01]  /*6060*/  F2FP.SATFINITE.E5M2.F32.PACK_AB_MERGE_C R5, R6, R5, RZ ;  /* 0x000000050605723e */ /* 0x000fe200048060ff */
[C---:B------:R-:W-:Y:S01]  /*6070*/  FFMA R10, R49.reuse, R60, R10 ;  /* 0x0000003c310a7223 */ /* 0x040fe2000000000a */
[C---:B------:R-:W-:Y:S01]  /*6080*/  FFMA R11, R49.reuse, R61, R11 ;  /* 0x0000003d310b7223 */ /* 0x040fe2000000000b */
[----:B------:R-:W-:Y:S01]  /*6090*/  FFMA R12, R49, R62, R12 ;  /* 0x0000003e310c7223 */ /* 0x000fe2000000000c */
[C---:B------:R-:W-:Y:S01]  /*60a0*/  FMUL R20, R47.reuse, R25 ;  /* 0x000000192f147220 */ /* 0x040fe20000400000 */
[C---:B------:R-:W-:Y:S01]  /*60b0*/  FMUL R25, R47.reuse, R30 ;  /* 0x0000001e2f197220 */ /* 0x040fe20000400000 */
[C---:B------:R-:W-:Y:S01]  /*60c0*/  FMUL R30, R47.reuse, R35 ;  /* 0x000000232f1e7220 */ /* 0x040fe20000400000 */
[----:B------:R-:W-:Y:S01]  /*60d0*/  F2FP.SATFINITE.E5M2.F32.PACK_AB_MERGE_C R9, R10, R9, RZ ;  /* 0x000000090a09723e */ /* 0x000fe200048060ff */
[----:B------:R-:W-:Y:S02]  /*60e0*/  HADD2.F32 R64, -RZ, R64.H1_H1 ;  /* 0x30000040ff407230 */ /* 0x000fe40000004100 */
[C---:B------:R-:W-:Y:S01]  /*60f0*/  FMUL R13, R47.reuse, R18 ;  /* 0x000000122f0d7220 */ /* 0x040fe20000400000 */
[C---:B------:R-:W-:Y:S01]  /*6100*/  FMUL R14, R47.reuse, R19 ;  /* 0x000000132f0e7220 */ /* 0x040fe20000400000 */
[C---:B------:R-:W-:Y:S01]  /*6110*/  FMUL R17, R47.reuse, R22 ;  /* 0x000000162f117220 */ /* 0x040fe20000400000 */
[----:B------:R-:W-:Y:S01]  /*6120*/  FMUL R18, R47, R23 ;  /* 0x000000172f127220 */ /* 0x000fe20000400000 */
[C---:B------:R-:W-:Y:S01]  /*6130*/  FFMA R13, R49.reuse, R63, R13 ;  /* 0x0000003f310d7223 */ /* 0x040fe2000000000d */
[C---:B------:R-:W-:Y:S01]  /*6140*/  FFMA R14, R49.reuse, R64, R14 ;  /* 0x00000040310e7223 */ /* 0x040fe2000000000e */
[----:B------:R-:W-:Y:S01]  /*6150*/  FFMA R15, R49, R65, R15 ;  /* 0x00000041310f7223 */ /* 0x000fe2000000000f */
[----:B------:R-:W-:Y:S01]  /*6160*/  FMUL R19, R47, R24 ;  /* 0x000000182f137220 */ /* 0x000fe20000400000 */
[C---:B------:R-:W-:Y:S01]  /*6170*/  FFMA R16, R49.reuse, R66, R16 ;  /* 0x0000004231107223 */ /* 0x040fe20000000010 */
[----:B------:R-:W-:Y:S01]  /*6180*/  FFMA R17, R49, R67, R17 ;  /* 0x0000004331117223 */ /* 0x000fe20000000011 */
[----:B------:R-:W-:Y:S01]  /*6190*/  F2FP.SATFINITE.E5M2.F32.PACK_AB_MERGE_C R13, R14, R13, RZ ;  /* 0x0000000d0e0d723e */ /* 0x000fe200048060ff */
[C---:B------:R-:W-:Y:S01]  /*61a0*/  FMUL R21, R47.reuse, R26 ;  /* 0x0000001a2f157220 */ /* 0x040fe20000400000 */
[----:B------:R-:W-:Y:S01]  /*61b0*/  FMUL R22, R47, R27 ;  /* 0x0000001b2f167220 */ /* 0x000fe20000400000 */
[C---:B------:R-:W-:Y:S01]  /*61c0*/  FFMA R18, R49.reuse, R68, R18 ;  /* 0x0000004431127223 */ /* 0x040fe20000000012 */
[----:B------:R-:W-:Y:S01]  /*61d0*/  FFMA R19, R49, R69, R19 ;  /* 0x0000004531137223 */ /* 0x000fe20000000013 */
[----:B------:R-:W-:Y:S01]  /*61e0*/  FMUL R23, R47, R28 ;  /* 0x0000001c2f177220 */ /* 0x000fe20000400000 */
[----:B------:R-:W-:Y:S01]  /*61f0*/  FFMA R20, R49, R70, R20 ;  /* 0x0000004631147223 */ /* 0x000fe20000000014 */
[----:B------:R-:W-:Y:S01]  /*6200*/  FMUL R24, R47, R29 ;  /* 0x0000001d2f187220 */ /* 0x000fe20000400000 */
[C---:B------:R-:W-:Y:S01]  /*6210*/  FFMA R21, R49.reuse, R71, R21 ;  /* 0x0000004731157223 */ /* 0x040fe20000000015 */
[----:B------:R-:W-:Y:S01]  /*6220*/  FFMA R22, R49, R72, R22 ;  /* 0x0000004831167223 */ /* 0x000fe20000000016 */
[C---:B------:R-:W-:Y:S01]  /*6230*/  FMUL R26, R47.reuse, R31 ;  /* 0x0000001f2f1a7220 */ /* 0x040fe20000400000 */
[----:B------:R-:W-:Y:S01]  /*6240*/  FMUL R27, R47, R32 ;  /* 0x000000202f1b7220 */ /* 0x000fe20000400000 */
[----:B------:R-:W-:Y:S01]  /*6250*/  FFMA R23, R49, R73, R23 ;  /* 0x0000004931177223 */ /* 0x000fe20000000017 */
[----:B------:R-:W-:Y:S01]  /*6260*/  FMUL R28, R47, R33 ;  /* 0x000000212f1c7220 */ /* 0x000fe20000400000 */
[----:B------:R-:W-:Y:S01]  /*6270*/  FFMA R24, R49, R74, R24 ;  /* 0x0000004a31187223 */ /* 0x000fe20000000018 */
[----:B------:R-:W-:Y:S01]  /*6280*/  FMUL R29, R47, R34 ;  /* 0x000000222f1d7220 */ /* 0x000fe20000400000 */
[C---:B------:R-:W-:Y:S01]  /*6290*/  FFMA R25, R49.reuse, R75, R25 ;  /* 0x0000004b31197223 */ /* 0x040fe20000000019 */
[C---:B------:R-:W-:Y:S01]  /*62a0*/  FFMA R26, R49.reuse, R76, R26 ;  /* 0x0000004c311a7223 */ /* 0x040fe2000000001a */
[C---:B------:R-:W-:Y:S01]  /*62b0*/  FFMA R27, R49.reuse, R50, R27 ;  /* 0x00000032311b7223 */ /* 0x040fe2000000001b */
[C---:B------:R-:W-:Y:S01]  /*62c0*/  FFMA R28, R49.reuse, R51, R28 ;  /* 0x00000033311c7223 */ /* 0x040fe2000000001c */
[----:B------:R-:W-:Y:S01]  /*62d0*/  F2FP.SATFINITE.E5M2.F32.PACK_AB_MERGE_C R17, R18, R17, RZ ;  /* 0x000000111211723e */ /* 0x000fe200048060ff */
[C---:B------:R-:W-:Y:S01]  /*62e0*/  FFMA R29, R49.reuse, R52, R29 ;  /* 0x00000034311d7223 */ /* 0x040fe2000000001d */
[----:B------:R-:W-:Y:S01]  /*62f0*/  F2FP.SATFINITE.E5M2.F32.PACK_AB_MERGE_C R21, R22, R21, RZ ;  /* 0x000000151615723e */ /* 0x000fe200048060ff */
[----:B------:R-:W-:Y:S01]  /*6300*/  FFMA R30, R49, R77, R30 ;  /* 0x0000004d311e7223 */ /* 0x000fe2000000001e */
[----:B------:R-:W-:Y:S02]  /*6310*/  F2FP.SATFINITE.E5M2.F32.PACK_AB_MERGE_C R32, R2, R0, R78 ;  /* 0x000000000220723e */ /* 0x000fe4000480604e */
[----:B------:R-:W-:Y:S02]  /*6320*/  F2FP.SATFINITE.E5M2.F32.PACK_AB_MERGE_C R33, R4, R3, R5 ;  /* 0x000000030421723e */ /* 0x000fe40004806005 */
[----:B------:R-:W-:Y:S02]  /*6330*/  F2FP.SATFINITE.E5M2.F32.PACK_AB_MERGE_C R34, R8, R7, R9 ;  /* 0x000000070822723e */ /* 0x000fe40004806009 */
[----:B------:R-:W-:Y:S02]  /*6340*/  F2FP.SATFINITE.E5M2.F32.PACK_AB_MERGE_C R35, R12, R11, R13 ;  /* 0x0000000b0c23723e */ /* 0x000fe4000480600d */
[----:B------:R-:W-:Y:S02]  /*6350*/  F2FP.SATFINITE.E5M2.F32.PACK_AB_MERGE_C R16, R16, R15, R17 ;  /* 0x0000000f1010723e */ /* 0x000fe40004806011 */
[----:B------:R-:W-:Y:S01]  /*6360*/  F2FP.SATFINITE.E5M2.F32.PACK_AB_MERGE_C R17, R20, R19, R21 ;  /* 0x000000131411723e */ /* 0x000fe20004806015 */
[----:B------:R1:W-:Y:S01]  /*6370*/  STS.128 [R100+UR49+0x4200], R32 ;  /* 0x0042002064007988 */ /* 0x0003e20008000c31 */
[----:B------:R-:W-:Y:S02]  /*6380*/  F2FP.SATFINITE.E5M2.F32.PACK_AB_MERGE_C R18, R26, R25, RZ ;  /* 0x000000191a12723e */ /* 0x000fe400048060ff */
[----:B------:R-:W-:Y:S02]  /*6390*/  F2FP.SATFINITE.E5M2.F32.PACK_AB_MERGE_C R19, R30, R29, RZ ;  /* 0x0000001d1e13723e */ /* 0x000fe400048060ff */
[----:B------:R-:W-:Y:S02]  /*63a0*/  F2FP.SATFINITE.E5M2.F32.PACK_AB_MERGE_C R18, R24, R23, R18 ;  /* 0x000000171812723e */ /* 0x000fe40004806012 */
[----:B------:R-:W-:Y:S02]  /*63b0*/  F2FP.SATFINITE.E5M2.F32.PACK_AB_MERGE_C R19, R28, R27, R19 ;  /* 0x0000001b1c13723e */ /* 0x000fe40004806013 */
[----:B------:R-:W-:Y:S02]  /*63c0*/  LEA R0, R105, UR49, 0x3 ;  /* 0x0000003169007c11 */ /* 0x000fe4000f8e18ff */
[----:B------:R-:W-:Y:S01]  /*63d0*/  @P6 SHF.L.U32 R2, R104, 0x1f, RZ ;  /* 0x0000001f68026819 */ /* 0x000fe200000006ff */
[----:B------:R1:W-:Y:S01]  /*63e0*/  STS.128 [R114+0x4210], R16 ;  /* 0x0042101072007388 */ /* 0x0003e20000000c00 */
[----:B------:R-:W-:Y:S01]  /*63f0*/  @!PT LDS RZ, [RZ] ;  /* 0x00000000fffff984 */ /* 0x000fe20000000800 */
[----:B------:R-:W-:Y:S01]  /*6400*/  @!PT LDS RZ, [RZ] ;  /* 0x00000000fffff984 */ /* 0x000fe20000000800 */
[----:B------:R-:W-:Y:S01]  /*6410*/  @!PT LDS RZ, [RZ] ;  /* 0x00000000fffff984 */ /* 0x000fe20000000800 */
[----:B------:R-:W-:Y:S01]  /*6420*/  @!PT LDS RZ, [RZ] ;  /* 0x00000000fffff984 */ /* 0x000fe20000000800 */
[----:B------:R2:W-:Y:S07]  /*6430*/  MEMBAR.ALL.CTA ;  /* 0x0000000000007992 */ /* 0x0005ee0000008000 */
[----:B--2---:R-:W2:Y:S02]  /*6440*/  FENCE.VIEW.ASYNC.S ;  /* 0x00000000000073c6 */ /* 0x004ea40000000000 */
[----:B--2---:R-:W-:Y:S06]  /*6450*/  BAR.SYNC.DEFER_BLOCKING 0x1, 0x80 ;  /* 0x0042000000007b1d */ /* 0x004fec0000010000 */
[----:B------:R-:W-:Y:S05]  /*6460*/  @P0 BRA `(.L_x_97) ;  /* 0x0000000000280947 */ /* 0x000fea0003800000 */
[----:B------:R-:W-:Y:S02]  /*6470*/  UIADD3 UR4, UPT, UPT, UR49, 0x4200, URZ ;  /* 0x0000420031047890 */ /* 0x000fe4000fffe0ff */
[----:B------:R-:W-:Y:S01]  /*6480*/  UIADD3 UR6, UP0, UPT, UR52, 0x680, URZ ;  /* 0x0000068034067890 */ /* 0x000fe2000ff1e0ff */
[----:B------:R-:W-:Y:S03]  /*6490*/  UMOV UR43, UR36 ;  /* 0x00000024002b7c82 */ /* 0x000fe60008000000 */
[----:B------:R-:W-:Y:S01]  /*64a0*/  MOV R109, UR4 ;  /* 0x00000004006d7c02 */ /* 0x000fe20008000f00 */
[----:B------:R-:W-:Y:S03]  /*64b0*/  UIADD3.X UR7, UPT, UPT, URZ, UR53, URZ, UP0, !UPT ;  /* 0x00000035ff077290 */ /* 0x000fe600087fe4ff */
[----:B------:R-:W-:Y:S11]  /*64c0*/  R2UR UR40, R109 ;  /* 0x000000006d2872ca */ /* 0x000ff600000e0000 */
[----:B------:R-:W-:Y:S02]  /*64d0*/  @!UPT UIADD3 URZ, UPT, UPT, URZ, URZ, URZ ;  /* 0x000000fffffff290 */ /* 0x000fe4000fffe0ff */
[----:B------:R2:W-:Y:S01]  /*64e0*/  UTMASTG.3D [UR40], [UR6] ;  /* 0x00000028060073b5 */ /* 0x0005e20008010000 */
[----:B------:R0:W-:Y:S01]  /*64f0*/  UTMACMDFLUSH ;  /* 0x00000000000079b7 */ /* 0x0001e20000000000 */
[----:B--2---:R-:W-:Y:S04]  /*6500*/  DEPBAR.LE SB0, 0x1 ;  /* 0x000080400000791a */ /* 0x004fe80000000000 */
.L_x_97:
[----:B------:R-:W-:Y:S05]  /*6510*/  BSYNC.RECONVERGENT B0 ;  /* 0x0000000000007941 */ /* 0x000fea0003800200 */
.L_x_96:
[----:B------:R-:W-:Y:S06]  /*6520*/  BAR.SYNC.DEFER_BLOCKING 0x1, 0x80 ;  /* 0x0042000000007b1d */ /* 0x000fec0000010000 */
[----:B------:R-:W2:Y:S01]  /*6530*/  @P6 SYNCS.PHASECHK.TRANS64.TRYWAIT P0, [R0+URZ+0x20], R2 ;  /* 0x00002002000065a7 */ /* 0x000ea200080011ff */
[----:B------:R-:W-:Y:S01]  /*6540*/  BSSY B1, `(.L_x_98) ;  /* 0x0000021000017945 */ /* 0x000fe20003800000 */
[----:B--2---:R-:W-:Y:S03]  /*6550*/  @P6 SEL R115, RZ, 0x1, !P0 ;  /* 0x00000001ff736807 */ /* 0x004fe60004000000 */
[----:B------:R-:W-:Y:S05]  /*6560*/  @!P6 BRA `(.L_x_99) ;  /* 0x000000000078e947 */ /* 0x000fea0003800000 */
[----:B------:R-:W-:Y:S01]  /*6570*/  ISETP.NE.AND P1, PT, R116, RZ, PT ;  /* 0x000000ff7400720c */ /* 0x000fe20003f25270 */
[----:B------:R-:W-:Y:S01]  /*6580*/  BSSY B0, `(.L_x_100) ;  /* 0x0000009000007945 */ /* 0x000fe20003800000 */
[----:B------:R-:W-:Y:S11]  /*6590*/  ISETP.NE.AND P0, PT, R115, RZ, PT ;  /* 0x000000ff7300720c */ /* 0x000ff60003f05270 */
[----:B------:R-:W-:Y:S05]  /*65a0*/  @P1 IMAD R2, R105, 0x1000, R100 ;  /* 0x0000100069021824 */ /* 0x000fea00078e0264 */
[----:B------:R-:W-:Y:S05]  /*65b0*/  @P1 IADD3 R4, PT, PT, R2, UR49, RZ ;  /* 0x0000003102041c10 */ /* 0x000fea000fffe0ff */
[----:B------:R-:W-:Y:S01]  /*65c0*/  @P1 IMAD.IADD R4, R4, 0x1, R117 ;  /* 0x0000000104041824 */ /* 0x000fe200078e0275 */
[----:B------:R-:W-:Y:S06]  /*65d0*/  @P0 BRA `(.L_x_101) ;  /* 0x00000000000c0947 */ /* 0x000fec0003800000 */
[----:B------:R-:W-:Y:S04]  /*65e0*/  SHF.L.U32 R3, R104, 0x1f, RZ ;  /* 0x0000001f68037819 */ /* 0x000fe800000006ff */
[----:B------:R-:W2:Y:S02]  /*65f0*/  SYNCS.PHASECHK.TRANS64.TRYWAIT P0, [R0+URZ+0x20], R3 ;  /* 0x00002003000075a7 */ /* 0x000ea400080011ff */
[----:B--2---:R-:W-:Y:S05]  /*6600*/  @!P0 BRA `(.L_x_102) ;  /* 0x00000030009c8947 */ /* 0x004fea0003800000 */
.L_x_101:
[----:B------:R-:W-:Y:S05]  /*6610*/  BSYNC B0 ;  /* 0x0000000000007941 */ /* 0x000fea0003800000 */
.L_x_100:
[----:B------:R-:W-:Y:S01]  /*6620*/  ISETP.NE.AND P0, PT, R116, RZ, PT ;  /* 0x000000ff7400720c */ /* 0x000fe20003f05270 */
[----:B------:R-:W-:Y:S11]  /*6630*/  VIADD R105, R105, 0x1 ;  /* 0x0000000169697836 */ /* 0x000ff60000000000 */
[----:B------:R-:W-:Y:S01]  /*6640*/  @!UPT UIADD3 URZ, UPT, UPT, URZ, URZ, URZ ;  /* 0x000000fffffff290 */ /* 0x000fe2000fffe0ff */
[----:B------:R3:W4:Y:S04]  /*6650*/  @P0 LDS.128 R80, [R2+UR49+0x200] ;  /* 0x0002003102500984 */ /* 0x0007280008000c00 */
[----:B------:R1:W1:Y:S01]  /*6660*/  @P0 LDS.128 R84, [R4+0x210] ;  /* 0x0002100004540984 */ /* 0x0002620000000c00 */
        /* <DEDUP_REMOVED lines=8> */
[----:B---3--:R-:W-:Y:S02]  /*66f0*/  VIADD R2, R0, 0x40 ;  /* 0x0000004000027836 */ /* 0x008fe40000000000 */
[----:B--2---:R-:W-:Y:S05]  /*6700*/  IMAD.U32 R0, RZ, RZ, UR37 ;  /* 0x00000025ff007e24 */ /* 0x004fea000f8e00ff */
[----:B------:R-:W-:Y:S04]  /*6710*/  PRMT R0, R0, 0x654, R2 ;  /* 0x0000065400007816 */ /* 0x000fe80000000002 */
[----:B-----5:R2:W-:Y:S02]  /*6720*/  SYNCS.ARRIVE.TRANS64.RED.A1T0 RZ, [R0+URZ], RZ ;  /* 0x000000ff00ff79a7 */ /* 0x0205e400081004ff */
[----:B--2---:R-:W-:Y:S04]  /*6730*/  SEL R0, RZ, 0x1, P0 ;  /* 0x00000001ff007807 */ /* 0x004fe80000000000 */
[----:B-1--4-:R-:W-:Y:S02]  /*6740*/  LOP3.LUT R104, R104, R0, RZ, 0x3c, !PT ;  /* 0x0000000068687212 */ /* 0x012fe400078e3cff */
.L_x_99:
[----:B------:R-:W-:Y:S05]  /*6750*/  BSYNC B1 ;  /* 0x0000000000017941 */ /* 0x000fea0003800000 */
.L_x_98:
[----:B------:R-:W-:Y:S05]  /*6760*/  VIADD R0, R48, 0x40 ;  /* 0x0000004030007836 */ /* 0x000fea0000000000 */
[----:B------:R-:W-:Y:S04]  /*6770*/  SHF.R.U32.HI R0, RZ, 0x15, R0 ;  /* 0x00000015ff007819 */ /* 0x000fe80000011600 */
[----:B------:R-:W-:Y:S11]  /*6780*/  LOP3.LUT P0, RZ, R0, 0x3, R101, 0x48, !PT ;  /* 0x0000000300ff7812 */ /* 0x000ff60007804865 */
[----:B------:R-:W-:Y:S02]  /*6790*/  @!UPT UIADD3 URZ, UPT, UPT, URZ, URZ, URZ ;  /* 0x000000fffffff290 */ /* 0x000fe4000fffe0ff */
[----:B------:R-:W-:Y:S05]  /*67a0*/  @!P0 BRA `(.L_x_103) ;  /* 0x0000000000408947 */ /* 0x000fea0003800000 */
[----:B------:R-:W2:Y:S01]  /*67b0*/  LDCU.64 UR8, c[0x4][0x78] ;  /* 0x01000f00ff0877ac */ /* 0x000ea20008000a00 */
[----:B------:R-:W-:Y:S01]  /*67c0*/  MOV R3, 0x0 ;  /* 0x0000000000037802 */ /* 0x000fe20000000f00 */
[----:B------:R-:W-:Y:S02]  /*67d0*/  HFMA2 R12, -RZ, RZ, 0, 5.9604644775390625e-08 ;  /* 0x00000001ff0c7431 */ /* 0x000fe400000001ff */
[----:B------:R-:W-:Y:S02]  /*67e0*/  IMAD.MOV.U32 R8, RZ, RZ, 0x192 ;  /* 0x00000192ff087424 */ /* 0x000fe400078e00ff */
[----:B------:R-:W-:Y:S01]  /*67f0*/  IMAD.MOV.U32 R13, RZ, RZ, RZ ;  /* 0x000000ffff0d7224 */ /* 0x000fe200078e00ff */
[----:B------:R-:W3:Y:S01]  /*6800*/  LDCU.64 UR6, c[0x4][0x80] ;  /* 0x01001000ff0677ac */ /* 0x000ee20008000a00 */
[----:B------:R-:W4:Y:S01]  /*6810*/  LDC.64 R2, c[0x4][R3] ;  /* 0x0100000003027b82 */ /* 0x000f220000000a00 */
[----:B------:R-:W5:Y:S01]  /*6820*/  LDCU.64 UR4, c[0x4][0x18] ;  /* 0x01000300ff0477ac */ /* 0x000f620008000a00 */
[----:B--2---:R-:W-:Y:S01]  /*6830*/  MOV R5, UR9 ;  /* 0x0000000900057c02 */ /* 0x004fe20008000f00 */
[----:B------:R-:W-:Y:S01]  /*6840*/  IMAD.U32 R4, RZ, RZ, UR8 ;  /* 0x00000008ff047e24 */ /* 0x000fe2000f8e00ff */
[----:B---3--:R-:W-:Y:S01]  /*6850*/  MOV R7, UR7 ;  /* 0x0000000700077c02 */ /* 0x008fe20008000f00 */
[----:B------:R-:W-:Y:S01]  /*6860*/  IMAD.U32 R6, RZ, RZ, UR6 ;  /* 0x00000006ff067e24 */ /* 0x000fe2000f8e00ff */
[----:B-----5:R-:W-:Y:S01]  /*6870*/  MOV R11, UR5 ;  /* 0x00000005000b7c02 */ /* 0x020fe20008000f00 */
[----:B------:R-:W-:Y:S02]  /*6880*/  IMAD.U32 R10, RZ, RZ, UR4 ;  /* 0x00000004ff0a7e24 */ /* 0x000fe4000f8e00ff */
[----:B------:R-:W-:Y:S07]  /*6890*/  LEPC R20, `(.L_x_103) ;  /* 0x000000001014794e */ /* 0x000fee0000000000 */
[----:B-1--4-:R-:W-:Y:S05]  /*68a0*/  CALL.ABS.NOINC R2 ;  /* 0x0000000002007343 */ /* 0x012fea0003c00000 */
.L_x_103:
[-C--:B------:R-:W-:Y:S01]  /*68b0*/  F2FP.F16.E5M2.UNPACK_B R0, R81.reuse ;  /* 0x00000051ff00723e */ /* 0x080fe200020004ff */
[----:B------:R-:W-:Y:S05]  /*68c0*/  WARPSYNC.ALL ;  /* 0x0000000000007948 */ /* 0x000fea0003800000 */
[----:B------:R-:W-:Y:S01]  /*68d0*/  R2UR UR4, R48 ;  /* 0x00000000300472ca */ /* 0x000fe200000e0000 */
[--C-:B------:R-:W-:Y:S01]  /*68e0*/  HADD2.F32 R54, -RZ, R0.reuse.H0_H0 ;  /* 0x20000000ff367230 */ /* 0x100fe20000004100 */
[-C--:B------:R-:W-:Y:S01]  /*68f0*/  F2FP.F16.E5M2.UNPACK_B R2, R80.reuse.H1 ;  /* 0x00000050ff02723e */ /* 0x080fe200030004ff */
[----:B------:R-:W-:Y:S01]  /*6900*/  HADD2.F32 R55, -RZ, R0.H1_H1 ;  /* 0x30000000ff377230 */ /* 0x000fe20000004100 */
[----:B------:R-:W-:Y:S01]  /*6910*/  F2FP.F16.E5M2.UNPACK_B R0, R81.H1 ;  /* 0x00000051ff00723e */ /* 0x000fe200030004ff */
[----:B------:R-:W-:Y:S01]  /*6920*/  BSSY.RECONVERGENT B0, `(.L_x_104) ;  /* 0x0000095000007945 */ /* 0x000fe20003800200 */
[----:B------:R-:W-:Y:S01]  /*6930*/  F2FP.F16.E5M2.UNPACK_B R3, R80 ;  /* 0x00000050ff03723e */ /* 0x000fe200020004ff */
[----:B------:R-:W-:Y:S01]  /*6940*/  HADD2.F32 R52, -RZ, R2.H0_H0 ;  /* 0x20000002ff347230 */ /* 0x000fe20000004100 */
[----:B------:R-:W-:Y:S01]  /*6950*/  ISETP.NE.AND P0, PT, R110, RZ, PT ;  /* 0x000000ff6e00720c */ /* 0x000fe20003f05270 */
[--C-:B------:R-:W-:Y:S01]  /*6960*/  HADD2.F32 R56, -RZ, R0.reuse.H0_H0 ;  /* 0x20000000ff387230 */ /* 0x100fe20000004100 */
[----:B------:R-:W-:Y:S01]  /*6970*/  ISETP.NE.AND P6, PT, R118, RZ, PT ;  /* 0x000000ff7600720c */ /* 0x000fe20003fc5270 */
[----:B------:R-:W-:Y:S01]  /*6980*/  HADD2.F32 R57, -RZ, R0.H1_H1 ;  /* 0x30000000ff397230 */ /* 0x000fe20000004100 */
[-C--:B------:R-:W-:Y:S01]  /*6990*/  F2FP.F16.E5M2.UNPACK_B R0, R83.reuse ;  /* 0x00000053ff00723e */ /* 0x080fe200020004ff */
[----:B-1----:R-:W-:Y:S01]  /*69a0*/  LDTM.16dp32bit_t0_t15.x32 R4, tmem[UR4+0x40] ;  /* 0x00004004000479ee */ /* 0x002fe20008a80000 */
[----:B------:R-:W1:Y:S01]  /*69b0*/  LDTM.16dp32bit_t16_t31.x32 R4, tmem[UR4+0x60] ;  /* 0x00006004000479ee */ /* 0x000e620008aa0000 */
[----:B------:R-:W-:Y:S01]  /*69c0*/  HADD2.F32 R53, -RZ, R2.H1_H1 ;  /* 0x30000002ff357230 */ /* 0x000fe20000004100 */
[----:B------:R-:W-:Y:S01]  /*69d0*/  F2FP.F16.E5M2.UNPACK_B R2, R82.H1 ;  /* 0x00000052ff02723e */ /* 0x000fe200030004ff */
[--C-:B------:R-:W-:Y:S02]  /*69e0*/  HADD2.F32 R50, -RZ, R3.reuse.H0_H0 ;  /* 0x20000003ff327230 */ /* 0x100fe40000004100 */
[--C-:B------:R-:W-:Y:S02]  /*69f0*/  HADD2.F32 R62, -RZ, R0.reuse.H0_H0 ;  /* 0x20000000ff3e7230 */ /* 0x100fe40000004100 */
[----:B------:R-:W-:Y:S01]  /*6a00*/  HADD2.F32 R63, -RZ, R0.H1_H1 ;  /* 0x30000000ff3f7230 */ /* 0x000fe20000004100 */
[----:B------:R-:W-:Y:S01]  /*6a10*/  F2FP.F16.E5M2.UNPACK_B R0, R84.H1 ;  /* 0x00000054ff00723e */ /* 0x000fe200030004ff */
[--C-:B------:R-:W-:Y:S02]  /*6a20*/  HADD2.F32 R60, -RZ, R2.reuse.H0_H0 ;  /* 0x20000002ff3c7230 */ /* 0x100fe40000004100 */
[----:B------:R-:W-:Y:S01]  /*6a30*/  HADD2.F32 R61, -RZ, R2.H1_H1 ;  /* 0x30000002ff3d7230 */ /* 0x000fe20000004100 */
[----:B------:R-:W-:Y:S01]  /*6a40*/  F2FP.F16.E5M2.UNPACK_B R2, R83.H1 ;  /* 0x00000053ff02723e */ /* 0x000fe200030004ff */
[----:B------:R-:W-:Y:S01]  /*6a50*/  HADD2.F32 R51, -RZ, R3.H1_H1 ;  /* 0x30000003ff337230 */ /* 0x000fe20000004100 */
[----:B------:R-:W-:Y:S01]  /*6a60*/  F2FP.F16.E5M2.UNPACK_B R3, R82 ;  /* 0x00000052ff03723e */ /* 0x000fe200020004ff */
[--C-:B------:R-:W-:Y:S02]  /*6a70*/  HADD2.F32 R68, -RZ, R0.reuse.H0_H0 ;  /* 0x20000000ff447230 */ /* 0x100fe40000004100 */
[----:B------:R-:W-:Y:S01]  /*6a80*/  HADD2.F32 R69, -RZ, R0.H1_H1 ;  /* 0x30000000ff457230 */ /* 0x000fe20000004100 */
[-C--:B------:R-:W-:Y:S01]  /*6a90*/  F2FP.F16.E5M2.UNPACK_B R0, R85.reuse.H1 ;  /* 0x00000055ff00723e */ /* 0x080fe200030004ff */
[--C-:B------:R-:W-:Y:S02]  /*6aa0*/  HADD2.F32 R64, -RZ, R2.reuse.H0_H0 ;  /* 0x20000002ff407230 */ /* 0x100fe40000004100 */
[----:B------:R-:W-:Y:S01]  /*6ab0*/  HADD2.F32 R65, -RZ, R2.H1_H1 ;  /* 0x30000002ff417230 */ /* 0x000fe20000004100 */
[----:B------:R-:W-:Y:S01]  /*6ac0*/  F2FP.F16.E5M2.UNPACK_B R2, R85 ;  /* 0x00000055ff02723e */ /* 0x000fe200020004ff */
[--C-:B------:R-:W-:Y:S02]  /*6ad0*/  HADD2.F32 R58, -RZ, R3.reuse.H0_H0 ;  /* 0x20000003ff3a7230 */ /* 0x100fe40000004100 */
[C---:B-1----:R-:W-:Y:S01]  /*6ae0*/  FMUL R7, R47.reuse, R7 ;  /* 0x000000072f077220 */ /* 0x042fe20000400000 */
[----:B------:R-:W-:Y:S01]  /*6af0*/  HADD2.F32 R59, -RZ, R3.H1_H1 ;  /* 0x30000003ff3b7230 */ /* 0x000fe20000004100 */
[----:B------:R-:W-:Y:S01]  /*6b00*/  F2FP.F16.E5M2.UNPACK_B R3, R84 ;  /* 0x00000054ff03723e */ /* 0x000fe200020004ff */
[--C-:B------:R-:W-:Y:S02]  /*6b10*/  HADD2.F32 R72, -RZ, R0.reuse.H0_H0 ;  /* 0x20000000ff487230 */ /* 0x100fe40000004100 */
[C---:B------:R-:W-:Y:S01]  /*6b20*/  FMUL R11, R47.reuse, R11 ;  /* 0x0000000b2f0b7220 */ /* 0x040fe20000400000 */
[----:B------:R-:W-:Y:S01]  /*6b30*/  HADD2.F32 R73, -RZ, R0.H1_H1 ;  /* 0x30000000ff497230 */ /* 0x000fe20000004100 */
[----:B------:R-:W-:Y:S01]  /*6b40*/  F2FP.F16.E5M2.UNPACK_B R0, R87 ;  /* 0x00000057ff00723e */ /* 0x000fe200020004ff */
[--C-:B------:R-:W-:Y:S02]  /*6b50*/  HADD2.F32 R70, -RZ, R2.reuse.H0_H0 ;  /* 0x20000002ff467230 */ /* 0x100fe40000004100 */
[C---:B------:R-:W-:Y:S01]  /*6b60*/  FMUL R15, R47.reuse, R15 ;  /* 0x0000000f2f0f7220 */ /* 0x040fe20000400000 */
[----:B------:R-:W-:Y:S01]  /*6b70*/  HADD2.F32 R71, -RZ, R2.H1_H1 ;  /* 0x30000002ff477230 */ /* 0x000fe20000004100 */
[-C--:B------:R-:W-:Y:S01]  /*6b80*/  F2FP.F16.E5M2.UNPACK_B R2, R86.reuse.H1 ;  /* 0x00000056ff02723e */ /* 0x080fe200030004ff */
[--C-:B------:R-:W-:Y:S02]  /*6b90*/  HADD2.F32 R66, -RZ, R3.reuse.H0_H0 ;  /* 0x20000003ff427230 */ /* 0x100fe40000004100 */
[----:B------:R-:W-:Y:S01]  /*6ba0*/  HADD2.F32 R67, -RZ, R3.H1_H1 ;  /* 0x30000003ff437230 */ /* 0x000fe20000004100 */
[----:B------:R-:W-:Y:S01]  /*6bb0*/  F2FP.F16.E5M2.UNPACK_B R3, R86 ;  /* 0x00000056ff03723e */ /* 0x000fe200020004ff */
[--C-:B------:R-:W-:Y:S02]  /*6bc0*/  HADD2.F32 R78, -RZ, R0.reuse.H0_H0 ;  /* 0x20000000ff4e7230 */ /* 0x100fe40000004100 */
[----:B------:R-:W-:Y:S02]  /*6bd0*/  HADD2.F32 R79, -RZ, R0.H1_H1 ;  /* 0x30000000ff4f7230 */ /* 0x000fe40000004100 */
[C---:B------:R-:W-:Y:S01]  /*6be0*/  FMUL R0, R47.reuse, R4 ;  /* 0x000000042f007220 */ /* 0x040fe20000400000 */
[--C-:B------:R-:W-:Y:S02]  /*6bf0*/  HADD2.F32 R76, -RZ, R2.reuse.H0_H0 ;  /* 0x20000002ff4c7230 */ /* 0x100fe40000004100 */
[----:B------:R-:W-:Y:S01]  /*6c00*/  FMUL R4, R47, R8 ;  /* 0x000000082f047220 */ /* 0x000fe20000400000 */
[----:B------:R-:W-:Y:S02]  /*6c10*/  HADD2.F32 R77, -RZ, R2.H1_H1 ;  /* 0x30000002ff4d7230 */ /* 0x000fe40000004100 */
[----:B------:R-:W-:Y:S01]  /*6c20*/  FFMA R0, R49, R50, R0 ;  /* 0x0000003231007223 */ /* 0x000fe20000000000 */
[--C-:B------:R-:W-:Y:S02]  /*6c30*/  HADD2.F32 R74, -RZ, R3.reuse.H0_H0 ;  /* 0x20000003ff4a7230 */ /* 0x100fe40000004100 */
[C---:B------:R-:W-:Y:S01]  /*6c40*/  FMUL R2, R47.reuse, R5 ;  /* 0x000000052f027220 */ /* 0x040fe20000400000 */
[----:B------:R-:W-:Y:S02]  /*6c50*/  HADD2.F32 R75, -RZ, R3.H1_H1 ;  /* 0x30000003ff4b7230 */ /* 0x000fe40000004100 */
[C---:B------:R-:W-:Y:S01]  /*6c60*/  FMUL R5, R47.reuse, R9 ;  /* 0x000000092f057220 */ /* 0x040fe20000400000 */
[----:B------:R-:W-:Y:S01]  /*6c70*/  FMUL R8, R47, R12 ;  /* 0x0000000c2f087220 */ /* 0x000fe20000400000 */
[----:B------:R-:W-:Y:S01]  /*6c80*/  FFMA R2, R49, R51, R2 ;  /* 0x0000003331027223 */ /* 0x000fe20000000002 */
[C---:B------:R-:W-:Y:S01]  /*6c90*/  FMUL R9, R47.reuse, R13 ;  /* 0x0000000d2f097220 */ /* 0x040fe20000400000 */
[C---:B------:R-:W-:Y:S01]  /*6ca0*/  FMUL R12, R47.reuse, R21 ;  /* 0x000000152f0c7220 */ /* 0x040fe20000400000 */
[C---:B------:R-:W-:Y:S01]  /*6cb0*/  FMUL R21, R47.reuse, R30 ;  /* 0x0000001e2f157220 */ /* 0x040fe20000400000 */
[C---:B------:R-:W-:Y:S01]  /*6cc0*/  FMUL R13, R47.reuse, R22 ;  /* 0x000000162f0d7220 */ /* 0x040fe20000400000 */
[C---:B------:R-:W-:Y:S01]  /*6cd0*/  FMUL R22, R47.reuse, R31 ;  /* 0x0000001f2f167220 */ /* 0x040fe20000400000 */
        /* <DEDUP_REMOVED lines=8> */
[C---:B------:R-:W-:Y:S01]  /*6d60*/  FFMA R6, R49.reuse, R56, R6 ;  /* 0x0000003831067223 */ /* 0x040fe20000000006 */
[C---:B------:R-:W-:Y:S01]  /*6d70*/  FFMA R11, R49.reuse, R57, R11 ;  /* 0x00000039310b7223 */ /* 0x040fe2000000000b */
[C---:B------:R-:W-:Y:S01]  /*6d80*/  FFMA R8, R49.reuse, R58, R8 ;  /* 0x0000003a31087223 */ /* 0x040fe20000000008 */
[----:B------:R-:W-:Y:S01]  /*6d90*/  FFMA R9, R49, R59, R9 ;  /* 0x0000003b31097223 */ /* 0x000fe20000000009 */
[----:B------:R-:W-:Y:S01]  /*6da0*/  F2FP.SATFINITE.E5M2.F32.PACK_AB_MERGE_C R52, R7, R3, RZ ;  /* 0x000000030734723e */ /* 0x000fe200048060ff */
[----:B------:R-:W-:Y:S01]  /*6db0*/  FFMA R10, R49, R60, R10 ;  /* 0x0000003c310a7223 */ /* 0x000fe2000000000a */
[----:B------:R-:W-:Y:S01]  /*6dc0*/  F2FP.SATFINITE.E5M2.F32.PACK_AB_MERGE_C R53, R11, R6, RZ ;  /* 0x000000060b35723e */ /* 0x000fe200048060ff */
[----:B------:R-:W-:Y:S01]  /*6dd0*/  FFMA R15, R49, R61, R15 ;  /* 0x0000003d310f7223 */ /* 0x000fe2000000000f */
[C---:B------:R-:W-:Y:S01]  /*6de0*/  FMUL R3, R47.reuse, R16 ;  /* 0x000000102f037220 */ /* 0x040fe20000400000 */
[C---:B------:R-:W-:Y:S01]  /*6df0*/  FMUL R6, R47.reuse, R17 ;  /* 0x000000112f067220 */ /* 0x040fe20000400000 */
[----:B------:R-:W-:Y:S01]  /*6e00*/  F2FP.F16.E5M2.UNPACK_B R51, R87.H1 ;  /* 0x00000057ff33723e */ /* 0x000fe200030004ff */
[----:B------:R-:W-:Y:S01]  /*6e10*/  FMUL R11, R47, R20 ;  /* 0x000000142f0b7220 */ /* 0x000fe20000400000 */
[----:B------:R-:W-:Y:S01]  /*6e20*/  F2FP.SATFINITE.E5M2.F32.PACK_AB_MERGE_C R54, R15, R10, RZ ;  /* 0x0000000a0f36723e */ /* 0x000fe200048060ff */
[C---:B------:R-:W-:Y:S01]  /*6e30*/  FFMA R3, R49.reuse, R62, R3 ;  /* 0x0000003e31037223 */ /* 0x040fe20000000003 */
[----:B------:R-:W-:Y:S01]  /*6e40*/  FFMA R6, R49, R63, R6 ;  /* 0x0000003f31067223 */ /* 0x000fe20000000006 */
[----:B------:R-:W-:Y:S01]  /*6e50*/  FMUL R20, R47, R29 ;  /* 0x0000001d2f147220 */ /* 0x000fe20000400000 */
[----:B------:R-:W-:Y:S01]  /*6e60*/  F2FP.SATFINITE.E5M2.F32.PACK_AB_MERGE_C R29, R5, R4, R53 ;  /* 0x00000004051d723e */ /* 0x000fe20004806035 */
[----:B------:R-:W-:Y:S01]  /*6e70*/  FMUL R10, R47, R19 ;  /* 0x000000132f0a7220 */ /* 0x000fe20000400000 */
[----:B------:R-:W-:Y:S01]  /*6e80*/  F2FP.SATFINITE.E5M2.F32.PACK_AB_MERGE_C R30, R9, R8, R54 ;  /* 0x00000008091e723e */ /* 0x000fe20004806036 */
        /* <DEDUP_REMOVED lines=10> */
[----:B------:R-:W-:Y:S01]  /*6f30*/  FFMA R14, R49, R69, R14 ;  /* 0x00000045310e7223 */ /* 0x000fe2000000000e */
[----:B------:R-:W-:Y:S01]  /*6f40*/  FMUL R18, R47, R27 ;  /* 0x0000001b2f127220 */ /* 0x000fe20000400000 */
[C---:B------:R-:W-:Y:S01]  /*6f50*/  FFMA R15, R49.reuse, R70, R15 ;  /* 0x00000046310f7223 */ /* 0x040fe2000000000f */
[C---:B------:R-:W-:Y:S01]  /*6f60*/  FFMA R16, R49.reuse, R71, R16 ;  /* 0x0000004731107223 */ /* 0x040fe20000000010 */
[C---:B------:R-:W-:Y:S01]  /*6f70*/  FFMA R17, R49.reuse, R72, R17 ;  /* 0x0000004831117223 */ /* 0x040fe20000000011 */
[C---:B------:R-:W-:Y:S01]  /*6f80*/  FFMA R18, R49.reuse, R73, R18 ;  /* 0x0000004931127223 */ /* 0x040fe20000000012 */
[----:B------:R-:W-:Y:S01]  /*6f90*/  FFMA R19, R49, R74, R19 ;  /* 0x0000004a31137223 */ /* 0x000fe20000000013 */
[----:B------:R-:W-:Y:S01]  /*6fa0*/  FMUL R23, R47, R32 ;  /* 0x000000202f177220 */ /* 0x000fe20000400000 */
[----:B------:R-:W-:Y:S01]  /*6fb0*/  FFMA R20, R49, R75, R20 ;  /* 0x0000004b31147223 */ /* 0x000fe20000000014 */
[----:B------:R-:W-:Y:S01]  /*6fc0*/  FMUL R24, R47, R33 ;  /* 0x000000212f187220 */ /* 0x000fe20000400000 */
[--C-:B------:R-:W-:Y:S02]  /*6fd0*/  HADD2.F32 R50, -RZ, R51.reuse.H0_H0 ;  /* 0x20000033ff327230 */ /* 0x100fe40000004100 */
[----:B------:R-:W-:Y:S01]  /*6fe0*/  FFMA R21, R49, R76, R21 ;  /* 0x0000004c31157223 */ /* 0x000fe20000000015 */
[----:B------:R-:W-:Y:S02]  /*6ff0*/  HADD2.F32 R51, -RZ, R51.H1_H1 ;  /* 0x30000033ff337230 */ /* 0x000fe40000004100 */
[----:B------:R-:W-:Y:S01]  /*7000*/  FMUL R25, R47, R34 ;  /* 0x000000222f197220 */ /* 0x000fe20000400000 */
[----:B------:R-:W-:Y:S01]  /*7010*/  FFMA R22, R49, R77, R22 ;  /* 0x0000004d31167223 */ /* 0x000fe20000000016 */
[----:B------:R-:W-:Y:S01]  /*7020*/  FMUL R26, R47, R35 ;  /* 0x000000232f1a7220 */ /* 0x000fe20000400000 */
[----:B------:R-:W-:Y:S01]  /*7030*/  F2FP.SATFINITE.E5M2.F32.PACK_AB_MERGE_C R7, R10, R7, RZ ;  /* 0x000000070a07723e */ /* 0x000fe200048060ff */
[C---:B------:R-:W-:Y:S01]  /*7040*/  FFMA R23, R49.reuse, R78, R23 ;  /* 0x0000004e31177223 */ /* 0x040fe20000000017 */
[C---:B------:R-:W-:Y:S01]  /*7050*/  FFMA R24, R49.reuse, R79, R24 ;  /* 0x0000004f31187223 */ /* 0x040fe20000000018 */
[C---:B------:R-:W-:Y:S01]  /*7060*/  FFMA R25, R49.reuse, R50, R25 ;  /* 0x0000003231197223 */ /* 0x040fe20000000019 */
[----:B------:R-:W-:Y:S01]  /*7070*/  FFMA R26, R49, R51, R26 ;  /* 0x00000033311a7223 */ /* 0x000fe2000000001a */
[----:B------:R-:W-:Y:S02]  /*7080*/  F2FP.SATFINITE.E5M2.F32.PACK_AB_MERGE_C R28, R2, R0, R52 ;  /* 0x00000000021c723e */ /* 0x000fe40004806034 */
[----:B------:R-:W-:Y:S02]  /*7090*/  F2FP.SATFINITE.E5M2.F32.PACK_AB_MERGE_C R31, R6, R3, R7 ;  /* 0x00000003061f723e */ /* 0x000fe40004806007 */
[----:B------:R-:W-:Y:S02]  /*70a0*/  F2FP.SATFINITE.E5M2.F32.PACK_AB_MERGE_C R13, R14, R13, RZ ;  /* 0x0000000d0e0d723e */ /* 0x000fe400048060ff */
[----:B------:R-:W-:Y:S01]  /*70b0*/  F2FP.SATFINITE.E5M2.F32.PACK_AB_MERGE_C R17, R18, R17, RZ ;  /* 0x000000111211723e */ /* 0x000fe200048060ff */
[----:B------:R1:W-:Y:S01]  /*70c0*/  STS.128 [R100+UR49+0x5200], R28 ;  /* 0x0052001c64007988 */ /* 0x0003e20008000c31 */
[----:B------:R-:W-:Y:S02]  /*70d0*/  F2FP.SATFINITE.E5M2.F32.PACK_AB_MERGE_C R14, R22, R21, RZ ;  /* 0x00000015160e723e */ /* 0x000fe400048060ff */
[----:B------:R-:W-:Y:S02]  /*70e0*/  F2FP.SATFINITE.E5M2.F32.PACK_AB_MERGE_C R25, R26, R25, RZ ;  /* 0x000000191a19723e */ /* 0x000fe400048060ff */
[----:B------:R-:W-:Y:S02]  /*70f0*/  F2FP.SATFINITE.E5M2.F32.PACK_AB_MERGE_C R12, R12, R11, R13 ;  /* 0x0000000b0c0c723e */ /* 0x000fe4000480600d */
[----:B------:R-:W-:Y:S02]  /*7100*/  F2FP.SATFINITE.E5M2.F32.PACK_AB_MERGE_C R13, R16, R15, R17 ;  /* 0x0000000f100d723e */ /* 0x000fe40004806011 */
        /* <DEDUP_REMOVED lines=13> */
[----:B------:R-:W-:Y:S02]  /*71e0*/  UIADD3 UR8, UP0, UPT, UR52, 0x680, URZ ;  /* 0x0000068034087890 */ /* 0x000fe4000ff1e0ff */
[----:B------:R-:W-:Y:S02]  /*71f0*/  UIADD3 UR5, UPT, UPT, UR41, 0x40, URZ ;  /* 0x0000004029057890 */ /* 0x000fe4000fffe0ff */
[----:B------:R-:W-:Y:S02]  /*7200*/  UIADD3 UR4, UPT, UPT, UR49, 0x5200, URZ ;  /* 0x0000520031047890 */ /* 0x000fe4000fffe0ff */
[----:B------:R-:W-:Y:S01]  /*7210*/  UIADD3.X UR9, UPT, UPT, URZ, UR53, URZ, UP0, !UPT ;  /* 0x00000035ff097290 */ /* 0x000fe200087fe4ff */
[----:B------:R-:W-:Y:S01]  /*7220*/  UMOV UR6, UR42 ;  /* 0x0000002a00067c82 */ /* 0x000fe20008000000 */
[----:B------:R-:W-:Y:S07]  /*7230*/  UMOV UR7, UR36 ;  /* 0x0000002400077c82 */ /* 0x000fee0008000000 */
[----:B------:R2:W-:Y:S01]  /*7240*/  UTMASTG.3D [UR4], [UR8] ;  /* 0x00000004080073b5 */ /* 0x0005e20008010000 */
[----:B------:R0:W-:Y:S01]  /*7250*/  UTMACMDFLUSH ;  /* 0x00000000000079b7 */ /* 0x0001e20000000000 */
[----:B--2---:R-:W-:Y:S04]  /*7260*/  DEPBAR.LE SB0, 0x1 ;  /* 0x000080400000791a */ /* 0x004fe80000000000 */
.L_x_105:
[----:B------:R-:W-:Y:S05]  /*7270*/  BSYNC.RECONVERGENT B0 ;  /* 0x0000000000007941 */ /* 0x000fea0003800200 */
.L_x_104:
        /* <DEDUP_REMOVED lines=15> */
.L_x_109:
[----:B------:R-:W-:Y:S05]  /*7370*/  BSYNC B0 ;  /* 0x0000000000007941 */ /* 0x000fea0003800000 */
.L_x_108:
[----:B------:R-:W-:Y:S01]  /*7380*/  ISETP.NE.AND P0, PT, R116, RZ, PT ;  /* 0x000000ff7400720c */ /* 0x000fe20003f05270 */
[----:B------:R-:W-:Y:S11]  /*7390*/  VIADD R105, R105, 0x1 ;  /* 0x0000000169697836 */ /* 0x000ff60000000000 */
[----:B------:R-:W-:Y:S01]  /*73a0*/  @!UPT UIADD3 URZ, UPT, UPT, URZ, URZ, URZ ;  /* 0x000000fffffff290 */ /* 0x000fe2000fffe0ff */
[----:B------:R3:W4:Y:S04]  /*73b0*/  @P0 LDS.128 R84, [R2+0x210] ;  /* 0x0002100002540984 */ /* 0x0007280000000c00 */
[----:B------:R1:W1:Y:S01]  /*73c0*/  @P0 LDS.128 R80, [R3+UR49+0x200] ;  /* 0x0002003103500984 */ /* 0x0002620008000c00 */
        /* <DEDUP_REMOVED lines=14> */
.L_x_107:
[----:B------:R-:W-:Y:S05]  /*74b0*/  BSYNC B1 ;  /* 0x0000000000017941 */ /* 0x000fea0003800000 */
.L_x_106:
[----:B------:R-:W-:Y:S05]  /*74c0*/  VIADD R0, R48, 0x80 ;  /* 0x0000008030007836 */ /* 0x000fea0000000000 */
[----:B------:R-:W-:Y:S04]  /*74d0*/  SHF.R.U32.HI R0, RZ, 0x15, R0 ;  /* 0x00000015ff007819 */ /* 0x000fe80000011600 */
[----:B------:R-:W-:Y:S11]  /*74e0*/  LOP3.LUT P0, RZ, R0, 0x3, R101, 0x48, !PT ;  /* 0x0000000300ff7812 */ /* 0x000ff60007804865 */
[----:B------:R-:W-:Y:S02]  /*74f0*/  @!UPT UIADD3 URZ, UPT, UPT, URZ, URZ, URZ ;  /* 0x000000fffffff290 */ /* 0x000fe4000fffe0ff */
[----:B------:R-:W-:Y:S05]  /*7500*/  @!P0 BRA `(.L_x_111) ;  /* 0x0000000000408947 */ /* 0x000fea0003800000 */
[----:B------:R-:W2:Y:S01]  /*7510*/  LDCU.64 UR8, c[0x4][0x78] ;  /* 0x01000f00ff0877ac */ /* 0x000ea20008000a00 */
[----:B------:R-:W-:Y:S01]  /*7520*/  MOV R3, 0x0 ;  /* 0x0000000000037802 */ /* 0x000fe20000000f00 */
[----:B-1----:R-:W-:Y:S02]  /*7530*/  HFMA2 R12, -RZ, RZ, 0, 5.9604644775390625e-08 ;  /* 0x00000001ff0c7431 */ /* 0x002fe400000001ff */
[----:B------:R-:W-:Y:S02]  /*7540*/  IMAD.MOV.U32 R8, RZ, RZ, 0x192 ;  /* 0x00000192ff087424 */ /* 0x000fe400078e00ff */
[----:B------:R-:W-:Y:S01]  /*7550*/  IMAD.MOV.U32 R13, RZ, RZ, RZ ;  /* 0x000000ffff0d7224 */ /* 0x000fe200078e00ff */
[----:B------:R-:W1:Y:S01]  /*7560*/  LDCU.64 UR6, c[0x4][0x80] ;  /* 0x01001000ff0677ac */ /* 0x000e620008000a00 */
[----:B------:R-:W3:Y:S01]  /*7570*/  LDC.64 R2, c[0x4][R3] ;  /* 0x0100000003027b82 */ /* 0x000ee20000000a00 */
[----:B------:R-:W4:Y:S01]  /*7580*/  LDCU.64 UR4, c[0x4][0x18] ;  /* 0x01000300ff0477ac */ /* 0x000f220008000a00 */
[----:B--2---:R-:W-:Y:S01]  /*7590*/  MOV R5, UR9 ;  /* 0x0000000900057c02 */ /* 0x004fe20008000f00 */
[----:B------:R-:W-:Y:S01]  /*75a0*/  IMAD.U32 R4, RZ, RZ, UR8 ;  /* 0x00000008ff047e24 */ /* 0x000fe2000f8e00ff */
[----:B-1----:R-:W-:Y:S01]  /*75b0*/  MOV R7, UR7 ;  /* 0x0000000700077c02 */ /* 0x002fe20008000f00 */
[----:B------:R-:W-:Y:S01]  /*75c0*/  IMAD.U32 R6, RZ, RZ, UR6 ;  /* 0x00000006ff067e24 */ /* 0x000fe2000f8e00ff */
[----:B----4-:R-:W-:Y:S01]  /*75d0*/  MOV R11, UR5 ;  /* 0x00000005000b7c02 */ /* 0x010fe20008000f00 */
[----:B------:R-:W-:Y:S02]  /*75e0*/  IMAD.U32 R10, RZ, RZ, UR4 ;  /* 0x00000004ff0a7e24 */ /* 0x000fe4000f8e00ff */
[----:B------:R-:W-:Y:S07]  /*75f0*/  LEPC R20, `(.L_x_111) ;  /* 0x000000001014794e */ /* 0x000fee0000000000 */
[----:B---3--:R-:W-:Y:S05]  /*7600*/  CALL.ABS.NOINC R2 ;  /* 0x0000000002007343 */ /* 0x008fea0003c00000 */
.L_x_111:
        /* <DEDUP_REMOVED lines=148> */
[----:B------:R-:W-:Y:S02]  /*7f50*/  UIADD3 UR8, UP0, UPT, UR52, 0x680, URZ ;  /* 0x0000068034087890 */ /* 0x000fe4000ff1e0ff */
[----:B------:R-:W-:Y:S02]  /*7f60*/  UIADD3 UR5, UPT, UPT, UR41, 0x80, URZ ;  /* 0x0000008029057890 */ /* 0x000fe4000fffe0ff */
[----:B------:R-:W-:Y:S01]  /*7f70*/  MOV R109, UR10 ;  /* 0x0000000a006d7c02 */ /* 0x000fe20008000f00 */
[----:B------:R-:W-:Y:S01]  /*7f80*/  UIADD3.X UR9, UPT, UPT, URZ, UR53, URZ, UP0, !UPT ;  /* 0x00000035ff097290 */ /* 0x000fe200087fe4ff */
[----:B------:R-:W-:Y:S02]  /*7f90*/  UMOV UR6, UR42 ;  /* 0x0000002a00067c82 */ /* 0x000fe40008000000 */
[----:B------:R-:W-:Y:S01]  /*7fa0*/  R2UR UR4, R109 ;  /* 0x000000006d0472ca */ /* 0x000fe200000e0000 */
[----:B------:R-:W-:Y:S11]  /*7fb0*/  UMOV UR7, UR36 ;  /* 0x0000002400077c82 */ /* 0x000ff60008000000 */
[----:B------:R-:W-:Y:S01]  /*7fc0*/  @!UPT UIADD3 URZ, UPT, UPT, URZ, URZ, URZ ;  /* 0x000000fffffff290 */ /* 0x000fe2000fffe0ff */
[----:B------:R2:W-:Y:S01]  /*7fd0*/  UTMASTG.3D [UR4], [UR8] ;  /* 0x00000004080073b5 */ /* 0x0005e20008010000 */
[----:B------:R0:W-:Y:S01]  /*7fe0*/  UTMACMDFLUSH ;  /* 0x00000000000079b7 */ /* 0x0001e20000000000 */
[----:B--2---:R-:W-:Y:S04]  /*7ff0*/  DEPBAR.LE SB0, 0x1 ;  /* 0x000080400000791a */ /* 0x004fe80000000000 */
.L_x_113:
[----:B------:R-:W-:Y:S05]  /*8000*/  BSYNC.RECONVERGENT B0 ;  /* 0x0000000000007941 */ /* 0x000fea0003800200 */
.L_x_112:
        /* <DEDUP_REMOVED lines=15> */
.L_x_117:
[----:B------:R-:W-:Y:S05]  /*8100*/  BSYNC B0 ;  /* 0x0000000000007941 */ /* 0x000fea0003800000 */
.L_x_116:
        /* <DEDUP_REMOVED lines=19> */
.L_x_115:
[----:B------:R-:W-:Y:S05]  /*8240*/  BSYNC B1 ;  /* 0x0000000000017941 */ /* 0x000fea0003800000 */
.L_x_114:
        /* <DEDUP_REMOVED lines=21> */
.L_x_119:
[----:B------:R-:W-:Y:S01]  /*83a0*/  ISETP.NE.AND P0, PT, R110, RZ, PT ;  /* 0x000000ff6e00720c */ /* 0x000fe20003f05270 */
[----:B------:R-:W-:Y:S05]  /*83b0*/  WARPSYNC.ALL ;  /* 0x0000000000007948 */ /* 0x000fea0003800000 */
[----:B------:R-:W-:Y:S01]  /*83c0*/  R2UR UR4, R48 ;  /* 0x00000000300472ca */ /* 0x000fe200000e0000 */
[----:B------:R-:W-:Y:S01]  /*83d0*/  BSSY.RECONVERGENT B0, `(.L_x_120) ;  /* 0x000009c000007945 */ /* 0x000fe20003800200 */
[-C--:B------:R-:W-:Y:S02]  /*83e0*/  F2FP.F16.E5M2.UNPACK_B R2, R80.reuse ;  /* 0x00000050ff02723e */ /* 0x080fe400020004ff */
[----:B------:R-:W-:Y:S02]  /*83f0*/  F2FP.F16.E5M2.UNPACK_B R80, R80.H1 ;  /* 0x00000050ff50723e */ /* 0x000fe400030004ff */
[-C--:B------:R-:W-:Y:S01]  /*8400*/  F2FP.F16.E5M2.UNPACK_B R51, R81.reuse ;  /* 0x00000051ff33723e */ /* 0x080fe200020004ff */
[--C-:B------:R-:W-:Y:S01]  /*8410*/  HADD2.F32 R0, -RZ, R2.reuse.H0_H0 ;  /* 0x20000002ff007230 */ /* 0x100fe20000004100 */
[----:B------:R-:W-:Y:S01]  /*8420*/  F2FP.F16.E5M2.UNPACK_B R81, R81.H1 ;  /* 0x00000051ff51723e */ /* 0x000fe200030004ff */
[----:B------:R-:W-:Y:S01]  /*8430*/  HADD2.F32 R2, -RZ, R2.H1_H1 ;  /* 0x30000002ff027230 */ /* 0x000fe20000004100 */
[-C--:B------:R-:W-:Y:S01]  /*8440*/  F2FP.F16.E5M2.UNPACK_B R55, R82.reuse ;  /* 0x00000052ff37723e */ /* 0x080fe200020004ff */
[--C-:B------:R-:W-:Y:S01]  /*8450*/  HADD2.F32 R3, -RZ, R80.reuse.H0_H0 ;  /* 0x20000050ff037230 */ /* 0x100fe20000004100 */
[----:B------:R-:W-:Y:S01]  /*8460*/  F2FP.F16.E5M2.UNPACK_B R82, R82.H1 ;  /* 0x00000052ff52723e */ /* 0x000fe200030004ff */
[----:B-1----:R-:W-:Y:S01]  /*8470*/  LDTM.16dp32bit_t0_t15.x32 R4, tmem[UR4+0xc0] ;  /* 0x0000c004000479ee */ /* 0x002fe20008a80000 */
[----:B------:R-:W1:Y:S01]  /*8480*/  LDTM.16dp32bit_t16_t31.x32 R4, tmem[UR4+0xe0] ;  /* 0x0000e004000479ee */ /* 0x000e620008aa0000 */
[----:B------:R-:W-:Y:S01]  /*8490*/  NOP ;  /* 0x0000000000007918 */ /* 0x000fe20000000000 */
[--C-:B------:R-:W-:Y:S01]  /*84a0*/  HADD2.F32 R50, -RZ, R51.reuse.H0_H0 ;  /* 0x20000033ff327230 */ /* 0x100fe20000004100 */
[----:B------:R-:W-:Y:S01]  /*84b0*/  R2UR UR5, R113 ;  /* 0x00000000710572ca */ /* 0x000fe200000e0000 */
[----:B------:R-:W-:Y:S01]  /*84c0*/  HADD2.F32 R51, -RZ, R51.H1_H1 ;  /* 0x30000033ff337230 */ /* 0x000fe20000004100 */
[----:B------:R-:W-:Y:S01]  /*84d0*/  F2FP.F16.E5M2.UNPACK_B R59, R83 ;  /* 0x00000053ff3b723e */ /* 0x000fe200020004ff */
[--C-:B------:R-:W-:Y:S01]  /*84e0*/  HADD2.F32 R54, -RZ, R55.reuse.H0_H0 ;  /* 0x20000037ff367230 */ /* 0x100fe20000004100 */
[----:B------:R-:W-:Y:S01]  /*84f0*/  F2FP.F16.E5M2.UNPACK_B R63, R84 ;  /* 0x00000054ff3f723e */ /* 0x000fe200020004ff */
[----:B------:R-:W-:Y:S01]  /*8500*/  HADD2.F32 R55, -RZ, R55.H1_H1 ;  /* 0x30000037ff377230 */ /* 0x000fe20000004100 */
[----:B------:R-:W-:Y:S01]  /*8510*/  F2FP.F16.E5M2.UNPACK_B R67, R85 ;  /* 0x00000055ff43723e */ /* 0x000fe200020004ff */
[--C-:B------:R-:W-:Y:S01]  /*8520*/  HADD2.F32 R58, -RZ, R59.reuse.H0_H0 ;  /* 0x2000003bff3a7230 */ /* 0x100fe20000004100 */
[----:B------:R-:W-:Y:S01]  /*8530*/  F2FP.F16.E5M2.UNPACK_B R71, R86 ;  /* 0x00000056ff47723e */ /* 0x000fe200020004ff */
[----:B------:R-:W-:Y:S01]  /*8540*/  HADD2.F32 R59, -RZ, R59.H1_H1 ;  /* 0x3000003bff3b7230 */ /* 0x000fe20000004100 */
[----:B------:R-:W-:Y:S01]  /*8550*/  F2FP.F16.E5M2.UNPACK_B R74, R87 ;  /* 0x00000057ff4a723e */ /* 0x000fe200020004ff */
[--C-:B------:R-:W-:Y:S01]  /*8560*/  HADD2.F32 R62, -RZ, R63.reuse.H0_H0 ;  /* 0x2000003fff3e7230 */ /* 0x100fe20000004100 */
[----:B------:R-:W-:Y:S01]  /*8570*/  F2FP.F16.E5M2.UNPACK_B R83, R83.H1 ;  /* 0x00000053ff53723e */ /* 0x000fe200030004ff */
[----:B------:R-:W-:Y:S01]  /*8580*/  UIADD3 UR5, UPT, UPT, UR5, 0xb0, URZ ;  /* 0x000000b005057890 */ /* 0x000fe2000fffe0ff */
[----:B------:R-:W-:Y:S01]  /*8590*/  HADD2.F32 R63, -RZ, R63.H1_H1 ;  /* 0x3000003fff3f7230 */ /* 0x000fe20000004100 */
[----:B------:R-:W-:Y:S01]  /*85a0*/  F2FP.F16.E5M2.UNPACK_B R84, R84.H1 ;  /* 0x00000054ff54723e */ /* 0x000fe200030004ff */
[--C-:B------:R-:W-:Y:S01]  /*85b0*/  HADD2.F32 R66, -RZ, R67.reuse.H0_H0 ;  /* 0x20000043ff427230 */ /* 0x100fe20000004100 */
[----:B------:R-:W-:Y:S01]  /*85c0*/  UPRMT UR5, UR37, 0x654, UR5 ;  /* 0x0000065425057896 */ /* 0x000fe20008000005 */
[----:B------:R-:W-:Y:S01]  /*85d0*/  HADD2.F32 R67, -RZ, R67.H1_H1 ;  /* 0x30000043ff437230 */ /* 0x000fe20000004100 */
[----:B------:R-:W-:Y:S01]  /*85e0*/  F2FP.F16.E5M2.UNPACK_B R85, R85.H1 ;  /* 0x00000055ff55723e */ /* 0x000fe200030004ff */
[--C-:B------:R-:W-:Y:S02]  /*85f0*/  HADD2.F32 R70, -RZ, R71.reuse.H0_H0 ;  /* 0x20000047ff467230 */ /* 0x100fe40000004100 */
[C---:B-1----:R-:W-:Y:S01]  /*8600*/  FMUL R4, R47.reuse, R4 ;  /* 0x000000042f047220 */ /* 0x042fe20000400000 */
[C---:B------:R-:W-:Y:S01]  /*8610*/  FMUL R5, R47.reuse, R5 ;  /* 0x000000052f057220 */ /* 0x040fe20000400000 */
[C---:B------:R-:W-:Y:S01]  /*8620*/  FMUL R8, R47.reuse, R8 ;  /* 0x000000082f087220 */ /* 0x040fe20000400000 */
[----:B------:R-:W-:Y:S01]  /*8630*/  FMUL R9, R47, R9 ;  /* 0x000000092f097220 */ /* 0x000fe20000400000 */
[C---:B------:R-:W-:Y:S01]  /*8640*/  FFMA R4, R49.reuse, R0, R4 ;  /* 0x0000000031047223 */ /* 0x040fe20000000004 */
[----:B------:R-:W-:Y:S01]  /*8650*/  SYNCS.ARRIVE.TRANS64.RED.A1T0 RZ, [UR5], RZ ;  /* 0x000000ffffff79a7 */ /* 0x000fe20008100405 */
        /* <DEDUP_REMOVED lines=8> */
[----:B------:R-:W-:Y:S02]  /*86e0*/  HADD2.F32 R71, -RZ, R71.H1_H1 ;  /* 0x30000047ff477230 */ /* 0x000fe40000004100 */
[C---:B------:R-:W-:Y:S01]  /*86f0*/  FMUL R25, R47.reuse, R30 ;  /* 0x0000001e2f197220 */ /* 0x040fe20000400000 */
[C---:B------:R-:W-:Y:S01]  /*8700*/  FMUL R30, R47.reuse, R35 ;  /* 0x000000232f1e7220 */ /* 0x040fe20000400000 */
[----:B------:R-:W-:Y:S02]  /*8710*/  HADD2.F32 R48, -RZ, R80.H1_H1 ;  /* 0x30000050ff307230 */ /* 0x000fe40000004100 */
[C---:B------:R-:W-:Y:S01]  /*8720*/  FMUL R6, R47.reuse, R6 ;  /* 0x000000062f067220 */ /* 0x040fe20000400000 */
[C---:B------:R-:W-:Y:S01]  /*8730*/  FMUL R7, R47.reuse, R7 ;  /* 0x000000072f077220 */ /* 0x040fe20000400000 */
[--C-:B------:R-:W-:Y:S02]  /*8740*/  HADD2.F32 R52, -RZ, R81.reuse.H0_H0 ;  /* 0x20000051ff347230 */ /* 0x100fe40000004100 */
[----:B------:R-:W-:Y:S01]  /*8750*/  FMUL R10, R47, R10 ;  /* 0x0000000a2f0a7220 */ /* 0x000fe20000400000 */
[C---:B------:R-:W-:Y:S01]  /*8760*/  FFMA R6, R49.reuse, R3, R6 ;  /* 0x0000000331067223 */ /* 0x040fe20000000006 */
[----:B------:R-:W-:Y:S02]  /*8770*/  HADD2.F32 R53, -RZ, R81.H1_H1 ;  /* 0x30000051ff357230 */ /* 0x000fe40000004100 */
[C---:B------:R-:W-:Y:S01]  /*8780*/  FFMA R7, R49.reuse, R48, R7 ;  /* 0x0000003031077223 */ /* 0x040fe20000000007 */
[C---:B------:R-:W-:Y:S01]  /*8790*/  FFMA R8, R49.reuse, R50, R8 ;  /* 0x0000003231087223 */ /* 0x040fe20000000008 */
[C---:B------:R-:W-:Y:S01]  /*87a0*/  FFMA R9, R49.reuse, R51, R9 ;  /* 0x0000003331097223 */ /* 0x040fe20000000009 */
[----:B------:R-:W-:Y:S01]  /*87b0*/  FFMA R10, R49, R52, R10 ;  /* 0x00000034310a7223 */ /* 0x000fe2000000000a */
[--C-:B------:R-:W-:Y:S01]  /*87c0*/  HADD2.F32 R48, -RZ, R74.reuse.H0_H0 ;  /* 0x2000004aff307230 */ /* 0x100fe20000004100 */
[----:B------:R-:W-:Y:S01]  /*87d0*/  F2FP.SATFINITE.E5M2.F32.PACK_AB_MERGE_C R77, R7, R6, RZ ;  /* 0x00000006074d723e */ /* 0x000fe200048060ff */
[C---:B------:R-:W-:Y:S01]  /*87e0*/  FMUL R7, R47.reuse, R24 ;  /* 0x000000182f077220 */ /* 0x040fe20000400000 */
[C---:B------:R-:W-:Y:S01]  /*87f0*/  FMUL R24, R47.reuse, R29 ;  /* 0x0000001d2f187220 */ /* 0x040fe20000400000 */
[C---:B------:R-:W-:Y:S01]  /*8800*/  FMUL R29, R47.reuse, R34 ;  /* 0x000000222f1d7220 */ /* 0x040fe20000400000 */
[----:B------:R-:W-:Y:S02]  /*8810*/  HADD2.F32 R74, -RZ, R74.H1_H1 ;  /* 0x3000004aff4a7230 */ /* 0x000fe40000004100 */
[C---:B------:R-:W-:Y:S01]  /*8820*/  FMUL R11, R47.reuse, R11 ;  /* 0x0000000b2f0b7220 */ /* 0x040fe20000400000 */
[--C-:B------:R-:W-:Y:S02]  /*8830*/  HADD2.F32 R56, -RZ, R82.reuse.H0_H0 ;  /* 0x20000052ff387230 */ /* 0x100fe40000004100 */
[----:B------:R-:W-:Y:S01]  /*8840*/  FMUL R14, R47, R14 ;  /* 0x0000000e2f0e7220 */ /* 0x000fe20000400000 */
[----:B------:R-:W-:Y:S02]  /*8850*/  HADD2.F32 R57, -RZ, R82.H1_H1 ;  /* 0x30000052ff397230 */ /* 0x000fe40000004100 */
[C---:B------:R-:W-:Y:S01]  /*8860*/  FFMA R11, R49.reuse, R53, R11 ;  /* 0x00000035310b7223 */ /* 0x040fe2000000000b */
[----:B------:R-:W-:Y:S01]  /*8870*/  F2FP.F16.E5M2.UNPACK_B R86, R86.H1 ;  /* 0x00000056ff56723e */ /* 0x000fe200030004ff */
[C---:B------:R-:W-:Y:S01]  /*8880*/  FFMA R12, R49.reuse, R54, R12 ;  /* 0x00000036310c7223 */ /* 0x040fe2000000000c */
[C---:B------:R-:W-:Y:S01]  /*8890*/  FFMA R13, R49.reuse, R55, R13 ;  /* 0x00000037310d7223 */ /* 0x040fe2000000000d */
[----:B------:R-:W-:Y:S01]  /*88a0*/  F2FP.F16.E5M2.UNPACK_B R87, R87.H1 ;  /* 0x00000057ff57723e */ /* 0x000fe200030004ff */
[----:B------:R-:W-:Y:S01]  /*88b0*/  FFMA R14, R49, R56, R14 ;  /* 0x00000038310e7223 */ /* 0x000fe2000000000e */
[----:B------:R-:W-:Y:S01]  /*88c0*/  F2FP.SATFINITE.E5M2.F32.PACK_AB_MERGE_C R10, R11, R10, RZ ;  /* 0x0000000a0b0a723e */ /* 0x000fe200048060ff */
[C---:B------:R-:W-:Y:S01]  /*88d0*/  FMUL R15, R47.reuse, R15 ;  /* 0x0000000f2f0f7220 */ /* 0x040fe20000400000 */
[--C-:B------:R-:W-:Y:S02]  /*88e0*/  HADD2.F32 R60, -RZ, R83.reuse.H0_H0 ;  /* 0x20000053ff3c7230 */ /* 0x100fe40000004100 */
[----:B------:R-:W-:Y:S01]  /*88f0*/  FMUL R18, R47, R18 ;  /* 0x000000122f127220 */ /* 0x000fe20000400000 */
[----:B------:R-:W-:Y:S02]  /*8900*/  HADD2.F32 R61, -RZ, R83.H1_H1 ;  /* 0x30000053ff3d7230 */ /* 0x000fe40000004100 */
[----:B------:R-:W-:Y:S01]  /*8910*/  FFMA R15, R49, R57, R15 ;  /* 0x00000039310f7223 */ /* 0x000fe2000000000f */
[----:B------:R-:W-:Y:S01]  /*8920*/  IADD3 R45, PT, PT, R45, 0x1, RZ ;  /* 0x000000012d2d7810 */ /* 0x000fe20007ffe0ff */
[C---:B------:R-:W-:Y:S01]  /*8930*/  FFMA R16, R49.reuse, R58, R16 ;  /* 0x0000003a31107223 */ /* 0x040fe20000000010 */
        /* <DEDUP_REMOVED lines=8> */
[C---:B------:R-:W-:Y:S01]  /*89c0*/  FFMA R0, R49.reuse, R62, R0 ;  /* 0x0000003e31007223 */ /* 0x040fe20000000000 */
[C---:B------:R-:W-:Y:S01]  /*89d0*/  FFMA R2, R49.reuse, R63, R2 ;  /* 0x0000003f31027223 */ /* 0x040fe20000000002 */
[--C-:B------:R-:W-:Y:S02]  /*89e0*/  HADD2.F32 R68, -RZ, R85.reuse.H0_H0 ;  /* 0x20000055ff447230 */ /* 0x100fe40000004100 */
[----:B------:R-:W-:Y:S01]  /*89f0*/  FFMA R3, R49, R64, R3 ;  /* 0x0000004031037223 */ /* 0x000fe20000000003 */
[----:B------:R-:W-:Y:S02]  /*8a00*/  HADD2.F32 R69, -RZ, R85.H1_H1 ;  /* 0x30000055ff457230 */ /* 0x000fe40000004100 */
[C---:B------:R-:W-:Y:S01]  /*8a10*/  FMUL R21, R47.reuse, R26 ;  /* 0x0000001a2f157220 */ /* 0x040fe20000400000 */
[----:B------:R-:W-:Y:S01]  /*8a20*/  FMUL R22, R47, R27 ;  /* 0x0000001b2f167220 */ /* 0x000fe20000400000 */
[C---:B------:R-:W-:Y:S01]  /*8a30*/  FFMA R6, R49.reuse, R65, R6 ;  /* 0x0000004131067223 */ /* 0x040fe20000000006 */
[----:B------:R-:W-:Y:S01]  /*8a40*/  FFMA R7, R49, R66, R7 ;  /* 0x0000004231077223 */ /* 0x000fe20000000007 */
[----:B------:R-:W-:Y:S01]  /*8a50*/  FMUL R23, R47, R28 ;  /* 0x0000001c2f177220 */ /* 0x000fe20000400000 */
[C---:B------:R-:W-:Y:S01]  /*8a60*/  FFMA R20, R49.reuse, R67, R20 ;  /* 0x0000004331147223 */ /* 0x040fe20000000014 */
[--C-:B------:R-:W-:Y:S02]  /*8a70*/  HADD2.F32 R72, -RZ, R86.reuse.H0_H0 ;  /* 0x20000056ff487230 */ /* 0x100fe40000004100 */
[C---:B------:R-:W-:Y:S01]  /*8a80*/  FFMA R21, R49.reuse, R68, R21 ;  /* 0x0000004431157223 */ /* 0x040fe20000000015 */
[----:B------:R-:W-:Y:S02]  /*8a90*/  HADD2.F32 R73, -RZ, R86.H1_H1 ;  /* 0x30000056ff497230 */ /* 0x000fe40000004100 */
[----:B------:R-:W-:Y:S01]  /*8aa0*/  FFMA R22, R49, R69, R22 ;  /* 0x0000004531167223 */ /* 0x000fe20000000016 */
[C---:B------:R-:W-:Y:S01]  /*8ab0*/  FMUL R26, R47.reuse, R31 ;  /* 0x0000001f2f1a7220 */ /* 0x040fe20000400000 */
[----:B------:R-:W-:Y:S01]  /*8ac0*/  FMUL R27, R47, R32 ;  /* 0x000000202f1b7220 */ /* 0x000fe20000400000 */
[----:B------:R-:W-:Y:S01]  /*8ad0*/  FFMA R23, R49, R70, R23 ;  /* 0x0000004631177223 */ /* 0x000fe20000000017 */
[----:B------:R-:W-:Y:S01]  /*8ae0*/  FMUL R28, R47, R33 ;  /* 0x000000212f1c7220 */ /* 0x000fe20000400000 */
[C---:B------:R-:W-:Y:S01]  /*8af0*/  FFMA R24, R49.reuse, R71, R24 ;  /* 0x0000004731187223 */ /* 0x040fe20000000018 */
[--C-:B------:R-:W-:Y:S02]  /*8b00*/  HADD2.F32 R75, -RZ, R87.reuse.H0_H0 ;  /* 0x20000057ff4b7230 */ /* 0x100fe40000004100 */
[C---:B------:R-:W-:Y:S01]  /*8b10*/  FFMA R25, R49.reuse, R72, R25 ;  /* 0x0000004831197223 */ /* 0x040fe20000000019 */
[----:B------:R-:W-:Y:S02]  /*8b20*/  HADD2.F32 R76, -RZ, R87.H1_H1 ;  /* 0x30000057ff4c7230 */ /* 0x000fe40000004100 */
[----:B------:R-:W-:Y:S01]  /*8b30*/  FFMA R26, R49, R73, R26 ;  /* 0x00000049311a7223 */ /* 0x000fe2000000001a */
[----:B------:R-:W-:Y:S01]  /*8b40*/  F2FP.SATFINITE.E5M2.F32.PACK_AB_MERGE_C R14, R15, R14, RZ ;  /* 0x0000000e0f0e723e */ /* 0x000fe200048060ff */
[----:B------:R-:W-:Y:S01]  /*8b50*/  FFMA R27, R49, R48, R27 ;  /* 0x00000030311b7223 */ /* 0x000fe2000000001b */
[----:B------:R-:W-:Y:S01]  /*8b60*/  F2FP.SATFINITE.E5M2.F32.PACK_AB_MERGE_C R18, R19, R18, RZ ;  /* 0x000000121312723e */ /* 0x000fe200048060ff */
[C---:B------:R-:W-:Y:S01]  /*8b70*/  FFMA R28, R49.reuse, R74, R28 ;  /* 0x0000004a311c7223 */ /* 0x040fe2000000001c */
[C---:B------:R-:W-:Y:S01]  /*8b80*/  FFMA R29, R49.reuse, R75, R29 ;  /* 0x0000004b311d7223 */ /* 0x040fe2000000001d */
[----:B------:R-:W-:Y:S01]  /*8b90*/  FFMA R30, R49, R76, R30 ;  /* 0x0000004c311e7223 */ /* 0x000fe2000000001e */
[----:B------:R-:W-:Y:S02]  /*8ba0*/  F2FP.SATFINITE.E5M2.F32.PACK_AB_MERGE_C R32, R5, R4, R77 ;  /* 0x000000040520723e */ /* 0x000fe4000480604d */
[----:B------:R-:W-:Y:S02]  /*8bb0*/  F2FP.SATFINITE.E5M2.F32.PACK_AB_MERGE_C R33, R9, R8, R10 ;  /* 0x000000080921723e */ /* 0x000fe4000480600a */
        /* <DEDUP_REMOVED lines=10> */
[----:B------:R-:W-:Y:S05]  /*8c60*/  F2FP.SATFINITE.E5M2.F32.PACK_AB_MERGE_C R7, R28, R27, R29 ;  /* 0x0000001b1c07723e */ /* 0x000fea000480601d */
        /* <DEDUP_REMOVED lines=18> */
.L_x_121:
[----:B------:R-:W-:Y:S05]  /*8d90*/  BSYNC.RECONVERGENT B0 ;  /* 0x0000000000007941 */ /* 0x000fea0003800200 */
.L_x_120:
[----:B------:R-:W-:Y:S01]  /*8da0*/  BAR.SYNC.DEFER_BLOCKING 0x1, 0x80 ;  /* 0x0042000000007b1d */ /* 0x000fe20000010000 */
[----:B------:R-:W-:Y:S01]  /*8db0*/  ISETP.NE.AND P2, PT, R111, RZ, PT ;  /* 0x000000ff6f00720c */ /* 0x000fe20003f45270 */
[----:B------:R-:W-:Y:S01]  /*8dc0*/  IMAD.IADD R14, R43, 0x1, R94 ;  /* 0x000000012b0e7824 */ /* 0x000fe200078e025e */
[----:B------:R-:W-:Y:S01]  /*8dd0*/  ISETP.NE.AND P0, PT, R112, 0x2, PT ;  /* 0x000000027000780c */ /* 0x000fe20003f05270 */
[----:B------:R-:W-:Y:S01]  /*8de0*/  IMAD.IADD R15, R44, 0x1, R95 ;  /* 0x000000012c0f7824 */ /* 0x000fe200078e025f */
[----:B------:R-:W-:Y:S02]  /*8df0*/  ISETP.NE.AND P1, PT, R45, 0x4, PT ;  /* 0x000000042d00780c */ /* 0x000fe40003f25270 */
[----:B------:R-:W-:Y:S02]  /*8e00*/  SEL R2, RZ, 0x1, P0 ;  /* 0x00000001ff027807 */ /* 0x000fe40000000000 */
[----:B------:R-:W-:Y:S02]  /*8e10*/  SEL R0, RZ, 0x1, P1 ;  /* 0x00000001ff007807 */ /* 0x000fe40000800000 */
[----:B------:R-:W-:Y:S02]  /*8e20*/  LOP3.LUT R106, R106, R2, RZ, 0x3c, !PT ;  /* 0x000000026a6a7212 */ /* 0x000fe400078e3cff */
[----:B------:R-:W-:Y:S02]  /*8e30*/  LOP3.LUT R107, R107, R0, RZ, 0x3c, !PT ;  /* 0x000000006b6b7212 */ /* 0x000fe400078e3cff */
[----:B------:R-:W-:Y:S02]  /*8e40*/  @P2 R2UR UR36, R103 ;  /* 0x00000000672422ca */ /* 0x000fe400000e0000 */
[----:B------:R-:W-:Y:S02]  /*8e50*/  SEL R112, R112, RZ, P0 ;  /* 0x000000ff70707207 */ /* 0x000fe40000000000 */
[----:B------:R-:W-:Y:S01]  /*8e60*/  SEL R45, R45, RZ, P1 ;  /* 0x000000ff2d2d7207 */ /* 0x000fe20000800000 */
[----:B------:R-:W-:Y:S10]  /*8e70*/  @P2 BRA `(.L_x_122) ;  /* 0xffffffbc00382947 */ /* 0x000ff4000383ffff */
[----:B------:R-:W-:Y:S05]  /*8e80*/  EXIT ;  /* 0x000000000000794d */ /* 0x000fea0003800000 */
.L_x_19:
[----:B--2---:R2:W1:Y:S02]  /*8e90*/  SYNCS.PHASECHK.TRANS64.TRYWAIT P0, [R2+URZ+0xe0], R3 ;  /* 0x0000e003020075a7 */ /* 0x00446400080011ff */
[----:B-1----:R-:W-:Y:S05]  /*8ea0*/  @!P0 NANOSLEEP.SYNCS 0x989680 ;  /* 0x009896800000895d */ /* 0x002fea0003900000 */
[----:B------:R-:W1:Y:S02]  /*8eb0*/  @!P0 SYNCS.PHASECHK.TRANS64 P0, [R2+URZ+0xe0], R3 ;  /* 0x0000e003020085a7 */ /* 0x000e6400080010ff */
[----:B-1----:R-:W-:Y:S05]  /*8ec0*/  @!P0 BRA `(.L_x_19) ;  /* 0xfffffffc00f08947 */ /* 0x002fea000383ffff */
[----:B------:R-:W-:Y:S05]  /*8ed0*/  BRA `(.L_x_123) ;  /* 0xffffff8400b07947 */ /* 0x000fea000383ffff */
.L_x_22:
[----:B-1----:R-:W-:-:S07]  /*8ee0*/  MOV R2, UR33 ;  /* 0x0000002100027c02 */ /* 0x002fce0008000f00 */
.L_x_124:
[----:B-1----:R1:W2:Y:S02]  /*8ef0*/  SYNCS.PHASECHK.TRANS64.TRYWAIT P0, [R2+URZ+0x10], R4 ;  /* 0x00001004020075a7 */ /* 0x0022a400080011ff */
[----:B--2---:R-:W-:Y:S05]  /*8f00*/  @!P0 NANOSLEEP.SYNCS 0x989680 ;  /* 0x009896800000895d */ /* 0x004fea0003900000 */
[----:B------:R-:W2:Y:S02]  /*8f10*/  @!P0 SYNCS.PHASECHK.TRANS64 P0, [R2+URZ+0x10], R4 ;  /* 0x00001004020085a7 */ /* 0x000ea400080010ff */
[----:B--2---:R-:W-:Y:S05]  /*8f20*/  @!P0 BRA `(.L_x_124) ;  /* 0xfffffffc00f08947 */ /* 0x004fea000383ffff */
[----:B------:R-:W-:Y:S05]  /*8f30*/  BRA `(.L_x_21) ;  /* 0xffffff8800007947 */ /* 0x000fea000383ffff */
.L_x_28:
[----:B-1----:R-:W-:-:S07]  /*8f40*/  MOV R2, UR17 ;  /* 0x0000001100027c02 */ /* 0x002fce0008000f00 */
.L_x_125:
[----:B-1----:R1:W2:Y:S02]  /*8f50*/  SYNCS.PHASECHK.TRANS64.TRYWAIT P0, [R2+URZ+0x10], R4 ;  /* 0x00001004020075a7 */ /* 0x0022a400080011ff */
[----:B--2---:R-:W-:Y:S05]  /*8f60*/  @!P0 NANOSLEEP.SYNCS 0x989680 ;  /* 0x009896800000895d */ /* 0x004fea0003900000 */
[----:B------:R-:W2:Y:S02]  /*8f70*/  @!P0 SYNCS.PHASECHK.TRANS64 P0, [R2+URZ+0x10], R4 ;  /* 0x00001004020085a7 */ /* 0x000ea400080010ff */
[----:B--2---:R-:W-:Y:S05]  /*8f80*/  @!P0 BRA `(.L_x_125) ;  /* 0xfffffffc00f08947 */ /* 0x004fea000383ffff */
[----:B------:R-:W-:Y:S05]  /*8f90*/  BRA `(.L_x_27) ;  /* 0xffffff8800a87947 */ /* 0x000fea000383ffff */
.L_x_32:
[----:B-1----:R1:W2:Y:S02]  /*8fa0*/  SYNCS.PHASECHK.TRANS64.TRYWAIT P0, [R2+URZ+0x70], R3 ;  /* 0x00007003020075a7 */ /* 0x0022a400080011ff */
[----:B--2---:R-:W-:Y:S05]  /*8fb0*/  @!P0 NANOSLEEP.SYNCS 0x989680 ;  /* 0x009896800000895d */ /* 0x004fea0003900000 */
[----:B------:R-:W2:Y:S02]  /*8fc0*/  @!P0 SYNCS.PHASECHK.TRANS64 P0, [R2+URZ+0x70], R3 ;  /* 0x00007003020085a7 */ /* 0x000ea400080010ff */
[----:B--2---:R-:W-:Y:S05]  /*8fd0*/  @!P0 BRA `(.L_x_32) ;  /* 0xfffffffc00f08947 */ /* 0x004fea000383ffff */
[----:B------:R-:W-:Y:S05]  /*8fe0*/  BRA `(.L_x_126) ;  /* 0xffffff8c00387947 */ /* 0x000fea000383ffff */
.L_x_36:
[----:B----4-:R-:W-:-:S07]  /*8ff0*/  MOV R0, UR4 ;  /* 0x0000000400007c02 */ /* 0x010fce0008000f00 */
.L_x_127:
[----:B-1----:R1:W2:Y:S02]  /*9000*/  SYNCS.PHASECHK.TRANS64.TRYWAIT P0, [R0+URZ], R2 ;  /* 0x00000002000075a7 */ /* 0x0022a400080011ff */
[----:B--2---:R-:W-:Y:S05]  /*9010*/  @!P0 NANOSLEEP.SYNCS 0x989680 ;  /* 0x009896800000895d */ /* 0x004fea0003900000 */
[----:B------:R-:W2:Y:S02]  /*9020*/  @!P0 SYNCS.PHASECHK.TRANS64 P0, [R0+URZ], R2 ;  /* 0x00000002000085a7 */ /* 0x000ea400080010ff */
[----:B--2---:R-:W-:Y:S05]  /*9030*/  @!P0 BRA `(.L_x_127) ;  /* 0xfffffffc00f08947 */ /* 0x004fea000383ffff */
[----:B------:R-:W-:Y:S05]  /*9040*/  BRA `(.L_x_128) ;  /* 0xffffff9000a87947 */ /* 0x000fea000383ffff */
.L_x_39:
[----:B-1----:R1:W2:Y:S02]  /*9050*/  SYNCS.PHASECHK.TRANS64.TRYWAIT P0, [R0+URZ+0xd0], R4 ;  /* 0x0000d004000075a7 */ /* 0x0022a400080011ff */
[----:B--2---:R-:W-:Y:S05]  /*9060*/  @!P0 NANOSLEEP.SYNCS 0x989680 ;  /* 0x009896800000895d */ /* 0x004fea0003900000 */
[----:B------:R-:W2:Y:S02]  /*9070*/  @!P0 SYNCS.PHASECHK.TRANS64 P0, [R0+URZ+0xd0], R4 ;  /* 0x0000d004000085a7 */ /* 0x000ea400080010ff */
[----:B--2---:R-:W-:Y:S05]  /*9080*/  @!P0 BRA `(.L_x_39) ;  /* 0xfffffffc00f08947 */ /* 0x004fea000383ffff */
[----:B------:R-:W-:Y:S05]  /*9090*/  BRA `(.L_x_129) ;  /* 0xffffff9400047947 */ /* 0x000fea000383ffff */
.L_x_40:
[----:B------:R-:W-:-:S07]  /*90a0*/  MOV R0, UR5 ;  /* 0x0000000500007c02 */ /* 0x000fce0008000f00 */
.L_x_130:
[----:B-1----:R1:W2:Y:S02]  /*90b0*/  SYNCS.PHASECHK.TRANS64.TRYWAIT P0, [R0+URZ+0x80], R5 ;  /* 0x00008005000075a7 */ /* 0x0022a400080011ff */
[----:B--2---:R-:W-:Y:S05]  /*90c0*/  @!P0 NANOSLEEP.SYNCS 0x989680 ;  /* 0x009896800000895d */ /* 0x004fea0003900000 */
[----:B------:R-:W2:Y:S02]  /*90d0*/  @!P0 SYNCS.PHASECHK.TRANS64 P0, [R0+URZ+0x80], R5 ;  /* 0x00008005000085a7 */ /* 0x000ea400080010ff */
[----:B--2---:R-:W-:Y:S05]  /*90e0*/  @!P0 BRA `(.L_x_130) ;  /* 0xfffffffc00f08947 */ /* 0x004fea000383ffff */
[----:B------:R-:W-:Y:S05]  /*90f0*/  BRA `(.L_x_131) ;  /* 0xffffff9400147947 */ /* 0x000fea000383ffff */
.L_x_41:
[----:B-1----:R1:W2:Y:S02]  /*9100*/  SYNCS.PHASECHK.TRANS64.TRYWAIT P1, [R0+URZ+0x70], R4 ;  /* 0x00007004000075a7 */ /* 0x0022a400080211ff */
[----:B--2---:R-:W-:Y:S05]  /*9110*/  @!P1 NANOSLEEP.SYNCS 0x989680 ;  /* 0x009896800000995d */ /* 0x004fea0003900000 */
[----:B------:R-:W2:Y:S02]  /*9120*/  @!P1 SYNCS.PHASECHK.TRANS64 P1, [R0+URZ+0x70], R4 ;  /* 0x00007004000095a7 */ /* 0x000ea400080210ff */
[----:B--2---:R-:W-:Y:S05]  /*9130*/  @!P1 BRA `(.L_x_41) ;  /* 0xfffffffc00f09947 */ /* 0x004fea000383ffff */
[----:B------:R-:W-:Y:S05]  /*9140*/  BRA `(.L_x_132) ;  /* 0xffffff9400447947 */ /* 0x000fea000383ffff */
.L_x_44:
[----:B------:R-:W-:-:S07]  /*9150*/  MOV R0, UR5 ;  /* 0x0000000500007c02 */ /* 0x000fce0008000f00 */
.L_x_133:
[----:B-1----:R1:W2:Y:S02]  /*9160*/  SYNCS.PHASECHK.TRANS64.TRYWAIT P0, [R0+URZ+0x80], R2 ;  /* 0x00008002000075a7 */ /* 0x0022a400080011ff */
[----:B--2---:R-:W-:Y:S05]  /*9170*/  @!P0 NANOSLEEP.SYNCS 0x989680 ;  /* 0x009896800000895d */ /* 0x004fea0003900000 */
[----:B------:R-:W2:Y:S02]  /*9180*/  @!P0 SYNCS.PHASECHK.TRANS64 P0, [R0+URZ+0x80], R2 ;  /* 0x00008002000085a7 */ /* 0x000ea400080010ff */
[----:B--2---:R-:W-:Y:S05]  /*9190*/  @!P0 BRA `(.L_x_133) ;  /* 0xfffffffc00f08947 */ /* 0x004fea000383ffff */
[----:B------:R-:W-:Y:S05]  /*91a0*/  BRA `(.L_x_43) ;  /* 0xffffff9400987947 */ /* 0x000fea000383ffff */
.L_x_51:
[----:B-1----:R1:W2:Y:S02]  /*91b0*/  SYNCS.PHASECHK.TRANS64.TRYWAIT P1, [R0+URZ+0x70], R2 ;  /* 0x00007002000075a7 */ /* 0x0022a400080211ff */
[----:B--2---:R-:W-:Y:S05]  /*91c0*/  @!P1 NANOSLEEP.SYNCS 0x989680 ;  /* 0x009896800000995d */ /* 0x004fea0003900000 */
[----:B------:R-:W2:Y:S02]  /*91d0*/  @!P1 SYNCS.PHASECHK.TRANS64 P1, [R0+URZ+0x70], R2 ;  /* 0x00007002000095a7 */ /* 0x000ea400080210ff */
[----:B--2---:R-:W-:Y:S05]  /*91e0*/  @!P1 BRA `(.L_x_51) ;  /* 0xfffffffc00f09947 */ /* 0x004fea000383ffff */
[----:B------:R-:W-:Y:S05]  /*91f0*/  BRA `(.L_x_134) ;  /* 0xffffff9c00087947 */ /* 0x000fea000383ffff */
.L_x_52:
[----:B------:R-:W-:-:S07]  /*9200*/  MOV R2, UR7 ;  /* 0x0000000700027c02 */ /* 0x000fce0008000f00 */
.L_x_135:
[----:B-1----:R1:W2:Y:S02]  /*9210*/  SYNCS.PHASECHK.TRANS64.TRYWAIT P0, [R2+URZ+0xb0], R0 ;  /* 0x0000b000020075a7 */ /* 0x0022a400080011ff */
[----:B--2---:R-:W-:Y:S05]  /*9220*/  @!P0 NANOSLEEP.SYNCS 0x989680 ;  /* 0x009896800000895d */ /* 0x004fea0003900000 */
[----:B------:R-:W2:Y:S02]  /*9230*/  @!P0 SYNCS.PHASECHK.TRANS64 P0, [R2+URZ+0xb0], R0 ;  /* 0x0000b000020085a7 */ /* 0x000ea400080010ff */
[----:B--2---:R-:W-:Y:S05]  /*9240*/  @!P0 BRA `(.L_x_135) ;  /* 0xfffffffc00f08947 */ /* 0x004fea000383ffff */
[----:B------:R-:W-:Y:S05]  /*9250*/  BRA `(.L_x_136) ;  /* 0xffffff9c00587947 */ /* 0x000fea000383ffff */
.L_x_55:
[----:B------:R-:W-:Y:S07]  /*9260*/  MOV R0, UR6 ;  /* 0x0000000600007c02 */ /* 0x000fee0008000f00 */
.L_x_137:
[----:B-1----:R1:W2:Y:S02]  /*9270*/  SYNCS.PHASECHK.TRANS64.TRYWAIT P0, [R0+URZ], R2 ;  /* 0x00000002000075a7 */ /* 0x0022a400080011ff */
[----:B--2---:R-:W-:Y:S05]  /*9280*/  @!P0 NANOSLEEP.SYNCS 0x989680 ;  /* 0x009896800000895d */ /* 0x004fea0003900000 */
[----:B------:R-:W2:Y:S02]  /*9290*/  @!P0 SYNCS.PHASECHK.TRANS64 P0, [R0+URZ], R2 ;  /* 0x00000002000085a7 */ /* 0x000ea400080010ff */
[----:B--2---:R-:W-:Y:S05]  /*92a0*/  @!P0 BRA `(.L_x_137) ;  /* 0xfffffffc00f08947 */ /* 0x004fea000383ffff */
[----:B------:R-:W-:Y:S05]  /*92b0*/  BRA `(.L_x_54) ;  /* 0xffffff9c00747947 */ /* 0x000fea000383ffff */
.L_x_58:
[----:B------:R-:W-:-:S07]  /*92c0*/  MOV R0, UR6 ;  /* 0x0000000600007c02 */ /* 0x000fce0008000f00 */
.L_x_138:
[----:B--2---:R2:W4:Y:S02]  /*92d0*/  SYNCS.PHASECHK.TRANS64.TRYWAIT P0, [R0+URZ], R2 ;  /* 0x00000002000075a7 */ /* 0x00452400080011ff */
[----:B----4-:R-:W-:Y:S05]  /*92e0*/  @!P0 NANOSLEEP.SYNCS 0x989680 ;  /* 0x009896800000895d */ /* 0x010fea0003900000 */
[----:B------:R-:W4:Y:S02]  /*92f0*/  @!P0 SYNCS.PHASECHK.TRANS64 P0, [R0+URZ], R2 ;  /* 0x00000002000085a7 */ /* 0x000f2400080010ff */
[----:B----4-:R-:W-:Y:S05]  /*9300*/  @!P0 BRA `(.L_x_138) ;  /* 0xfffffffc00f08947 */ /* 0x010fea000383ffff */
[----:B------:R-:W-:Y:S05]  /*9310*/  BRA `(.L_x_139) ;  /* 0xffffffa000507947 */ /* 0x000fea000383ffff */
.L_x_59:
[----:B------:R-:W-:-:S07]  /*9320*/  MOV R0, UR6 ;  /* 0x0000000600007c02 */ /* 0x000fce0008000f00 */
.L_x_140:
[----:B-1----:R1:W2:Y:S02]  /*9330*/  SYNCS.PHASECHK.TRANS64.TRYWAIT P0, [R0+URZ], R3 ;  /* 0x00000003000075a7 */ /* 0x0022a400080011ff */
[----:B--2---:R-:W-:Y:S05]  /*9340*/  @!P0 NANOSLEEP.SYNCS 0x989680 ;  /* 0x009896800000895d */ /* 0x004fea0003900000 */
[----:B------:R-:W2:Y:S02]  /*9350*/  @!P0 SYNCS.PHASECHK.TRANS64 P0, [R0+URZ], R3 ;  /* 0x00000003000085a7 */ /* 0x000ea400080010ff */
[----:B--2---:R-:W-:Y:S05]  /*9360*/  @!P0 BRA `(.L_x_140) ;  /* 0xfffffffc00f08947 */ /* 0x004fea000383ffff */
[----:B------:R-:W-:Y:S05]  /*9370*/  BRA `(.L_x_141) ;  /* 0xffffffa0005c7947 */ /* 0x000fea000383ffff */
.L_x_60:
[----:B------:R-:W-:-:S07]  /*9380*/  MOV R0, UR6 ;  /* 0x0000000600007c02 */ /* 0x000fce0008000f00 */
.L_x_142:
[----:B-1----:R1:W2:Y:S02]  /*9390*/  SYNCS.PHASECHK.TRANS64.TRYWAIT P0, [R0+URZ], R3 ;  /* 0x00000003000075a7 */ /* 0x0022a400080011ff */
[----:B--2---:R-:W-:Y:S05]  /*93a0*/  @!P0 NANOSLEEP.SYNCS 0x989680 ;  /* 0x009896800000895d */ /* 0x004fea0003900000 */
[----:B------:R-:W2:Y:S02]  /*93b0*/  @!P0 SYNCS.PHASECHK.TRANS64 P0, [R0+URZ], R3 ;  /* 0x00000003000085a7 */ /* 0x000ea400080010ff */
[----:B--2---:R-:W-:Y:S05]  /*93c0*/  @!P0 BRA `(.L_x_142) ;  /* 0xfffffffc00f08947 */ /* 0x004fea000383ffff */
[----:B------:R-:W-:Y:S05]  /*93d0*/  BRA `(.L_x_143) ;  /* 0xffffffa000687947 */ /* 0x000fea000383ffff */
.L_x_61:
[----:B-1----:R-:W-:-:S07]  /*93e0*/  MOV R0, UR7 ;  /* 0x0000000700007c02 */ /* 0x002fce0008000f00 */
.L_x_144:
[----:B-1----:R1:W2:Y:S02]  /*93f0*/  SYNCS.PHASECHK.TRANS64.TRYWAIT P0, [R0+URZ], R2 ;  /* 0x00000002000075a7 */ /* 0x0022a400080011ff */
[----:B--2---:R-:W-:Y:S05]  /*9400*/  @!P0 NANOSLEEP.SYNCS 0x989680 ;  /* 0x009896800000895d */ /* 0x004fea0003900000 */
[----:B------:R-:W2:Y:S02]  /*9410*/  @!P0 SYNCS.PHASECHK.TRANS64 P0, [R0+URZ], R2 ;  /* 0x00000002000085a7 */ /* 0x000ea400080010ff */
[----:B--2---:R-:W-:Y:S05]  /*9420*/  @!P0 BRA `(.L_x_144) ;  /* 0xfffffffc00f08947 */ /* 0x004fea000383ffff */
[----:B------:R-:W-:Y:S05]  /*9430*/  BRA `(.L_x_145) ;  /* 0xffffffa000747947 */ /* 0x000fea000383ffff */
.L_x_66:
[----:B--2---:R2:W3:Y:S02]  /*9440*/  SYNCS.PHASECHK.TRANS64.TRYWAIT P0, [R0+URZ+0x70], R2 ;  /* 0x00007002000075a7 */ /* 0x0044e400080011ff */
[----:B---3--:R-:W-:Y:S05]  /*9450*/  @!P0 NANOSLEEP.SYNCS 0x989680 ;  /* 0x009896800000895d */ /* 0x008fea0003900000 */
[----:B------:R-:W3:Y:S02]  /*9460*/  @!P0 SYNCS.PHASECHK.TRANS64 P0, [R0+URZ+0x70], R2 ;  /* 0x00007002000085a7 */ /* 0x000ee400080010ff */
[----:B---3--:R-:W-:Y:S05]  /*9470*/  @!P0 BRA `(.L_x_66) ;  /* 0xfffffffc00f08947 */ /* 0x008fea000383ffff */
[----:B------:R-:W-:Y:S05]  /*9480*/  BRA `(.L_x_146) ;  /* 0xffffffa400807947 */ /* 0x000fea000383ffff */
.L_x_69:
[----:B------:R-:W-:Y:S07]  /*9490*/  MOV R0, UR7 ;  /* 0x0000000700007c02 */ /* 0x000fee0008000f00 */
.L_x_147:
[----:B--2---:R2:W3:Y:S02]  /*94a0*/  SYNCS.PHASECHK.TRANS64.TRYWAIT P0, [R0+URZ+0x68], R2 ;  /* 0x00006802000075a7 */ /* 0x0044e400080011ff */
[----:B---3--:R-:W-:Y:S05]  /*94b0*/  @!P0 NANOSLEEP.SYNCS 0x989680 ;  /* 0x009896800000895d */ /* 0x008fea0003900000 */
[----:B------:R-:W3:Y:S02]  /*94c0*/  @!P0 SYNCS.PHASECHK.TRANS64 P0, [R0+URZ+0x68], R2 ;  /* 0x00006802000085a7 */ /* 0x000ee400080010ff */
[----:B---3--:R-:W-:Y:S05]  /*94d0*/  @!P0 BRA `(.L_x_147) ;  /* 0xfffffffc00f08947 */ /* 0x008fea000383ffff */
[----:B------:R-:W-:Y:S05]  /*94e0*/  BRA `(.L_x_68) ;  /* 0xffffffa800607947 */ /* 0x000fea000383ffff */
.L_x_72:
[----:B------:R-:W-:Y:S07]  /*94f0*/  MOV R0, UR7 ;  /* 0x0000000700007c02 */ /* 0x000fee0008000f00 */
.L_x_148:
[----:B-1----:R1:W2:Y:S02]  /*9500*/  SYNCS.PHASECHK.TRANS64.TRYWAIT P0, [R0+URZ+0x40], R14 ;  /* 0x0000400e000075a7 */ /* 0x0022a400080011ff */
[----:B--2---:R-:W-:Y:S05]  /*9510*/  @!P0 NANOSLEEP.SYNCS 0x989680 ;  /* 0x009896800000895d */ /* 0x004fea0003900000 */
[----:B------:R-:W2:Y:S02]  /*9520*/  @!P0 SYNCS.PHASECHK.TRANS64 P0, [R0+URZ+0x40], R14 ;  /* 0x0000400e000085a7 */ /* 0x000ea400080010ff */
[----:B--2---:R-:W-:Y:S05]  /*9530*/  @!P0 BRA `(.L_x_148) ;  /* 0xfffffffc00f08947 */ /* 0x004fea000383ffff */
[----:B------:R-:W-:Y:S05]  /*9540*/  BRA `(.L_x_149) ;  /* 0xffffffa800d87947 */ /* 0x000fea000383ffff */
.L_x_73:
[----:B------:R-:W-:Y:S07]  /*9550*/  MOV R0, UR7 ;  /* 0x0000000700007c02 */ /* 0x000fee0008000f00 */
.L_x_150:
[----:B-1----:R1:W2:Y:S02]  /*9560*/  SYNCS.PHASECHK.TRANS64.TRYWAIT P0, [R0+URZ+0x48], R14 ;  /* 0x0000480e000075a7 */ /* 0x0022a400080011ff */
[----:B--2---:R-:W-:Y:S05]  /*9570*/  @!P0 NANOSLEEP.SYNCS 0x989680 ;  /* 0x009896800000895d */ /* 0x004fea0003900000 */
[----:B------:R-:W2:Y:S02]  /*9580*/  @!P0 SYNCS.PHASECHK.TRANS64 P0, [R0+URZ+0x48], R14 ;  /* 0x0000480e000085a7 */ /* 0x000ea400080010ff */
[----:B--2---:R-:W-:Y:S05]  /*9590*/  @!P0 BRA `(.L_x_150) ;  /* 0xfffffffc00f08947 */ /* 0x004fea000383ffff */
[----:B------:R-:W-:Y:S05]  /*95a0*/  BRA `(.L_x_151) ;  /* 0xffffffac00107947 */ /* 0x000fea000383ffff */
.L_x_74:
[----:B------:R-:W-:Y:S07]  /*95b0*/  MOV R0, UR7 ;  /* 0x0000000700007c02 */ /* 0x000fee0008000f00 */
.L_x_152:
[----:B-1----:R1:W2:Y:S02]  /*95c0*/  SYNCS.PHASECHK.TRANS64.TRYWAIT P0, [R0+URZ+0x50], R14 ;  /* 0x0000500e000075a7 */ /* 0x0022a400080011ff */
[----:B--2---:R-:W-:Y:S05]  /*95d0*/  @!P0 NANOSLEEP.SYNCS 0x989680 ;  /* 0x009896800000895d */ /* 0x004fea0003900000 */
[----:B------:R-:W2:Y:S02]  /*95e0*/  @!P0 SYNCS.PHASECHK.TRANS64 P0, [R0+URZ+0x50], R14 ;  /* 0x0000500e000085a7 */ /* 0x000ea400080010ff */
[----:B--2---:R-:W-:Y:S05]  /*95f0*/  @!P0 BRA `(.L_x_152) ;  /* 0xfffffffc00f08947 */ /* 0x004fea000383ffff */
[----:B------:R-:W-:Y:S05]  /*9600*/  BRA `(.L_x_153) ;  /* 0xffffffac00547947 */ /* 0x000fea000383ffff */
.L_x_75:
[----:B------:R-:W-:Y:S07]  /*9610*/  MOV R0, UR7 ;  /* 0x0000000700007c02 */ /* 0x000fee0008000f00 */
.L_x_154:
[----:B-1----:R1:W2:Y:S02]  /*9620*/  SYNCS.PHASECHK.TRANS64.TRYWAIT P0, [R0+URZ+0x58], R14 ;  /* 0x0000580e000075a7 */ /* 0x0022a400080011ff */
[----:B--2---:R-:W-:Y:S05]  /*9630*/  @!P0 NANOSLEEP.SYNCS 0x989680 ;  /* 0x009896800000895d */ /* 0x004fea0003900000 */
[----:B------:R-:W2:Y:S02]  /*9640*/  @!P0 SYNCS.PHASECHK.TRANS64 P0, [R0+URZ+0x58], R14 ;  /* 0x0000580e000085a7 */ /* 0x000ea400080010ff */
[----:B--2---:R-:W-:Y:S05]  /*9650*/  @!P0 BRA `(.L_x_154) ;  /* 0xfffffffc00f08947 */ /* 0x004fea000383ffff */
[----:B------:R-:W-:Y:S05]  /*9660*/  BRA `(.L_x_155) ;  /* 0xffffffac00d87947 */ /* 0x000fea000383ffff */
.L_x_77:
[----:B------:R-:W-:-:S07]  /*9670*/  MOV R0, UR7 ;  /* 0x0000000700007c02 */ /* 0x000fce0008000f00 */
.L_x_156:
[----:B-1----:R1:W3:Y:S02]  /*9680*/  SYNCS.PHASECHK.TRANS64.TRYWAIT P0, [R0+URZ+0x40], R2 ;  /* 0x00004002000075a7 */ /* 0x0022e400080011ff */
[----:B---3--:R-:W-:Y:S05]  /*9690*/  @!P0 NANOSLEEP.SYNCS 0x989680 ;  /* 0x009896800000895d */ /* 0x008fea0003900000 */
[----:B------:R-:W3:Y:S02]  /*96a0*/  @!P0 SYNCS.PHASECHK.TRANS64 P0, [R0+URZ+0x40], R2 ;  /* 0x00004002000085a7 */ /* 0x000ee400080010ff */
[----:B---3--:R-:W-:Y:S05]  /*96b0*/  @!P0 BRA `(.L_x_156) ;  /* 0xfffffffc00f08947 */ /* 0x008fea000383ffff */
[----:B------:R-:W-:Y:S05]  /*96c0*/  BRA `(.L_x_157) ;  /* 0xffffffb000487947 */ /* 0x000fea000383ffff */
.L_x_78:
[----:B-1----:R-:W-:-:S07]  /*96d0*/  MOV R0, UR7 ;  /* 0x0000000700007c02 */ /* 0x002fce0008000f00 */
.L_x_158:
[----:B-1----:R1:W3:Y:S02]  /*96e0*/  SYNCS.PHASECHK.TRANS64.TRYWAIT P0, [R0+URZ+0x48], R2 ;  /* 0x00004802000075a7 */ /* 0x0022e400080011ff */
[----:B---3--:R-:W-:Y:S05]  /*96f0*/  @!P0 NANOSLEEP.SYNCS 0x989680 ;  /* 0x009896800000895d */ /* 0x008fea0003900000 */
[----:B------:R-:W3:Y:S02]  /*9700*/  @!P0 SYNCS.PHASECHK.TRANS64 P0, [R0+URZ+0x48], R2 ;  /* 0x00004802000085a7 */ /* 0x000ee400080010ff */
[----:B---3--:R-:W-:Y:S05]  /*9710*/  @!P0 BRA `(.L_x_158) ;  /* 0xfffffffc00f08947 */ /* 0x008fea000383ffff */
[----:B------:R-:W-:Y:S05]  /*9720*/  BRA `(.L_x_159) ;  /* 0xffffffb000387947 */ /* 0x000fea000383ffff */
.L_x_79:
[----:B-1----:R-:W-:-:S07]  /*9730*/  MOV R0, UR7 ;  /* 0x0000000700007c02 */ /* 0x002fce0008000f00 */
.L_x_160:
[----:B-1----:R1:W3:Y:S02]  /*9740*/  SYNCS.PHASECHK.TRANS64.TRYWAIT P0, [R0+URZ+0x50], R2 ;  /* 0x00005002000075a7 */ /* 0x0022e400080011ff */
[----:B---3--:R-:W-:Y:S05]  /*9750*/  @!P0 NANOSLEEP.SYNCS 0x989680 ;  /* 0x009896800000895d */ /* 0x008fea0003900000 */
[----:B------:R-:W3:Y:S02]  /*9760*/  @!P0 SYNCS.PHASECHK.TRANS64 P0, [R0+URZ+0x50], R2 ;  /* 0x00005002000085a7 */ /* 0x000ee400080010ff */
[----:B---3--:R-:W-:Y:S05]  /*9770*/  @!P0 BRA `(.L_x_160) ;  /* 0xfffffffc00f08947 */ /* 0x008fea000383ffff */
[----:B------:R-:W-:Y:S05]  /*9780*/  BRA `(.L_x_161) ;  /* 0xffffffb000287947 */ /* 0x000fea000383ffff */
.L_x_81:
[----:B--2---:R2:W4:Y:S02]  /*9790*/  SYNCS.PHASECHK.TRANS64.TRYWAIT P0, [R0+URZ+0x70], R2 ;  /* 0x00007002000075a7 */ /* 0x00452400080011ff */
[----:B----4-:R-:W-:Y:S05]  /*97a0*/  @!P0 NANOSLEEP.SYNCS 0x989680 ;  /* 0x009896800000895d */ /* 0x010fea0003900000 */
[----:B------:R-:W4:Y:S02]  /*97b0*/  @!P0 SYNCS.PHASECHK.TRANS64 P0, [R0+URZ+0x70], R2 ;  /* 0x00007002000085a7 */ /* 0x000f2400080010ff */
[----:B----4-:R-:W-:Y:S05]  /*97c0*/  @!P0 BRA `(.L_x_81) ;  /* 0xfffffffc00f08947 */ /* 0x010fea000383ffff */
[----:B------:R-:W-:Y:S05]  /*97d0*/  BRA `(.L_x_162) ;  /* 0xffffffb000f47947 */ /* 0x000fea000383ffff */
.L_x_92:
[----:B-1----:R1:W3:Y:S02]  /*97e0*/  SYNCS.PHASECHK.TRANS64.TRYWAIT P1, [R2+URZ+0x20], R0 ;  /* 0x00002000020075a7 */ /* 0x0022e400080211ff */
[----:B---3--:R-:W-:Y:S05]  /*97f0*/  @!P1 NANOSLEEP.SYNCS 0x989680 ;  /* 0x009896800000995d */ /* 0x008fea0003900000 */
[----:B------:R-:W3:Y:S02]  /*9800*/  @!P1 SYNCS.PHASECHK.TRANS64 P1, [R2+URZ+0x20], R0 ;  /* 0x00002000020095a7 */ /* 0x000ee400080210ff */
[----:B---3--:R-:W-:Y:S05]  /*9810*/  @!P1 BRA `(.L_x_92) ;  /* 0xfffffffc00f09947 */ /* 0x008fea000383ffff */
[----:B------:R-:W-:Y:S05]  /*9820*/  BRA `(.L_x_91) ;  /* 0xffffffc0000c7947 */ /* 0x000fea000383ffff */
.L_x_94:
[----:B-1----:R1:W2:Y:S02]  /*9830*/  SYNCS.PHASECHK.TRANS64.TRYWAIT P0, [R113+URZ+0x90], R3 ;  /* 0x00009003710075a7 */ /* 0x0022a400080011ff */
[----:B--2---:R-:W-:Y:S05]  /*9840*/  @!P0 NANOSLEEP.SYNCS 0x989680 ;  /* 0x009896800000895d */ /* 0x004fea0003900000 */
[----:B------:R-:W2:Y:S02]  /*9850*/  @!P0 SYNCS.PHASECHK.TRANS64 P0, [R113+URZ+0x90], R3 ;  /* 0x00009003710085a7 */ /* 0x000ea400080010ff */
[----:B--2---:R-:W-:Y:S05]  /*9860*/  @!P0 BRA `(.L_x_94) ;  /* 0xfffffffc00f08947 */ /* 0x004fea000383ffff */
[----:B------:R-:W-:Y:S05]  /*9870*/  BRA `(.L_x_93) ;  /* 0xffffffc000607947 */ /* 0x000fea000383ffff */
.L_x_102:
[----:B--2---:R2:W3:Y:S02]  /*9880*/  SYNCS.PHASECHK.TRANS64.TRYWAIT P0, [R0+URZ+0x20], R3 ;  /* 0x00002003000075a7 */ /* 0x0044e400080011ff */
[----:B---3--:R-:W-:Y:S05]  /*9890*/  @!P0 NANOSLEEP.SYNCS 0x989680 ;  /* 0x009896800000895d */ /* 0x008fea0003900000 */
[----:B------:R-:W3:Y:S02]  /*98a0*/  @!P0 SYNCS.PHASECHK.TRANS64 P0, [R0+URZ+0x20], R3 ;  /* 0x00002003000085a7 */ /* 0x000ee400080010ff */
[----:B---3--:R-:W-:Y:S05]  /*98b0*/  @!P0 BRA `(.L_x_102) ;  /* 0xfffffffc00f08947 */ /* 0x008fea000383ffff */
[----:B------:R-:W-:Y:S05]  /*98c0*/  BRA `(.L_x_101) ;  /* 0xffffffcc00507947 */ /* 0x000fea000383ffff */
.L_x_110:
[----:B--2---:R2:W3:Y:S02]  /*98d0*/  SYNCS.PHASECHK.TRANS64.TRYWAIT P0, [R0+URZ+0x20], R4 ;  /* 0x00002004000075a7 */ /* 0x0044e400080011ff */
[----:B---3--:R-:W-:Y:S05]  /*98e0*/  @!P0 NANOSLEEP.SYNCS 0x989680 ;  /* 0x009896800000895d */ /* 0x008fea0003900000 */
[----:B------:R-:W3:Y:S02]  /*98f0*/  @!P0 SYNCS.PHASECHK.TRANS64 P0, [R0+URZ+0x20], R4 ;  /* 0x00002004000085a7 */ /* 0x000ee400080010ff */
[----:B---3--:R-:W-:Y:S05]  /*9900*/  @!P0 BRA `(.L_x_110) ;  /* 0xfffffffc00f08947 */ /* 0x008fea000383ffff */
[----:B------:R-:W-:Y:S05]  /*9910*/  BRA `(.L_x_109) ;  /* 0xffffffd800947947 */ /* 0x000fea000383ffff */
.L_x_118:
[----:B--2---:R2:W3:Y:S02]  /*9920*/  SYNCS.PHASECHK.TRANS64.TRYWAIT P0, [R0+URZ+0x20], R4 ;  /* 0x00002004000075a7 */ /* 0x0044e400080011ff */
[----:B---3--:R-:W-:Y:S05]  /*9930*/  @!P0 NANOSLEEP.SYNCS 0x989680 ;  /* 0x009896800000895d */ /* 0x008fea0003900000 */
[----:B------:R-:W3:Y:S02]  /*9940*/  @!P0 SYNCS.PHASECHK.TRANS64 P0, [R0+URZ+0x20], R4 ;  /* 0x00002004000085a7 */ /* 0x000ee400080010ff */
[----:B---3--:R-:W-:Y:S05]  /*9950*/  @!P0 BRA `(.L_x_118) ;  /* 0xfffffffc00f08947 */ /* 0x008fea000383ffff */
[----:B------:R-:W-:Y:S05]  /*9960*/  BRA `(.L_x_117) ;  /* 0xffffffe400e47947 */ /* 0x000fea000383ffff */
        .weak           $__internal_0_$__cuda_sm10x_tcgen05_guardrail_trap_col_being_dealloced_not_returned_by_alloc
        .type           $__internal_0_$__cuda_sm10x_tcgen05_guardrail_trap_col_being_dealloced_not_returned_by_alloc,@function
        .size           $__internal_0_$__cuda_sm10x_tcgen05_guardrail_trap_col_being_dealloced_not_returned_by_alloc,($__internal_1_$__cuda_sm10x_tcgen05_guardrail_trap_phase_invalid_during_alloc - $__internal_0_$__cuda_sm10x_tcgen05_guardrail_trap_col_being_dealloced_not_returned_by_alloc)
$__internal_0_$__cuda_sm10x_tcgen05_guardrail_trap_col_being_dealloced_not_returned_by_alloc:
[----:B------:R-:W-:Y:S05]  /*9970*/  BPT.TRAP 0x1 ;  /* 0x000000040000795c */ /* 0x000fea0000300000 */
[----:B------:R-:W-:-:S04]  /*9980*/  HFMA2 R3, -RZ, RZ, 0, 0 ;  /* 0x00000000ff037431 */ /* 0x000fc800000001ff */
[----:B------:R-:W-:Y:S05]  /*9990*/  RET.REL.NODEC R2 `(_ZN7cutlass13device_kernelINS_4gemm6kernel13GemmUniversalIN4cute5tupleIJiiiiEEENS1_10collective13CollectiveMmaINS1_35MainloopSm100TmaUmmaWarpSpecializedILi2ELi2ELi4ENS5_IJNS4_1CILi1EEESB_SB_EEEEENS5_IJNSA_ILi64EEENSA_ILi256EEENSA_ILi128EEEEEENS_12float_e5m2_tENS5_IJlSB_lEEESI_SJ_NS4_8TiledMMAINS4_8MMA_AtomIJNS4_10MMA_TraitsINS4_19SM100_MMA_F8F6F4_SSEJSI_SI_fSE_SF_NS4_17integral_constantINS4_4UMMA5MajorELSQ_0EEESR_NSO_INSP_7ScaleInELSS_0EEEST_EEEEEENS4_6LayoutISC_NS5_IJNSA_ILi0EEESX_SX_EEEEENS5_IJNS4_10UnderscoreES10_S10_EEEEENS4_13SM90_TMA_LOADENS4_14ComposedLayoutINS4_7SwizzleILi3ELi4ELi3EEENS4_18smem_ptr_flag_bitsILi8EEENSW_INS5_IJNSA_ILi8EEESG_EEENS5_IJSG_SB_EEEEEEEvNS4_8identityES13_S1D_vS1E_EENS_8epilogue10collective18CollectiveEpilogueINS1G_23Sm100TmaWarpSpecializedILi4ELi2ELi32ELb0ELb0EEEJSH_NS5_IJNSW_ISE_SB_EES1L_EEESI_SJ_SI_SJ_NS1G_6fusion15FusionCallbacksIS1K_NS1N_17LinearCombinationISI_fSI_fLNS_15FloatRoundStyleE2EEESH_S1M_JEEENS4_5SM1004TMEM4LOAD26SM100_TMEM_LOAD_16dp32b32xES13_NS14_INS15_ILi2ELi4ELi3EEES18_NSW_INS5_IJS19_SE_EEENS5_IJSE_SB_EEEEEEENS4_39AutoVectorizingCopyWithAssumedAlignmentILi128EEENS4_14SM90_TMA_STOREES21_S23_S23_EEEvvEEEEvNT_6ParamsE) ;  /* 0xffffff6402987950 */ /* 0x000fea0003c3ffff */
        .weak           $__internal_1_$__cuda_sm10x_tcgen05_guardrail_trap_phase_invalid_during_alloc
        .type           $__internal_1_$__cuda_sm10x_tcgen05_guardrail_trap_phase_invalid_during_alloc,@function
        .size           $__internal_1_$__cuda_sm10x_tcgen05_guardrail_trap_phase_invalid_during_alloc,($__internal_2_$__cuda_sm10x_tcgen05_guardrail_trap_unallocated_columns_being_dealloced - $__internal_1_$__cuda_sm10x_tcgen05_guardrail_trap_phase_invalid_during_alloc)
$__internal_1_$__cuda_sm10x_tcgen05_guardrail_trap_phase_invalid_during_alloc:
[----:B------:R-:W-:Y:S05]  /*99a0*/  BPT.TRAP 0x1 ;  /* 0x000000040000795c */ /* 0x000fea0000300000 */
[----:B------:R-:W-:-:S04]  /*99b0*/  MOV R3, 0x0 ;  /* 0x0000000000037802 */ /* 0x000fc80000000f00 */
[----:B------:R-:W-:Y:S05]  /*99c0*/  RET.REL.NODEC R2 `(_ZN7cutlass13device_kernelINS_4gemm6kernel13GemmUniversalIN4cute5tupleIJiiiiEEENS1_10collective13CollectiveMmaINS1_35MainloopSm100TmaUmmaWarpSpecializedILi2ELi2ELi4ENS5_IJNS4_1CILi1EEESB_SB_EEEEENS5_IJNSA_ILi64EEENSA_ILi256EEENSA_ILi128EEEEEENS_12float_e5m2_tENS5_IJlSB_lEEESI_SJ_NS4_8TiledMMAINS4_8MMA_AtomIJNS4_10MMA_TraitsINS4_19SM100_MMA_F8F6F4_SSEJSI_SI_fSE_SF_NS4_17integral_constantINS4_4UMMA5MajorELSQ_0EEESR_NSO_INSP_7ScaleInELSS_0EEEST_EEEEEENS4_6LayoutISC_NS5_IJNSA_ILi0EEESX_SX_EEEEENS5_IJNS4_10UnderscoreES10_S10_EEEEENS4_13SM90_TMA_LOADENS4_14ComposedLayoutINS4_7SwizzleILi3ELi4ELi3EEENS4_18smem_ptr_flag_bitsILi8EEENSW_INS5_IJNSA_ILi8EEESG_EEENS5_IJSG_SB_EEEEEEEvNS4_8identityES13_S1D_vS1E_EENS_8epilogue10collective18CollectiveEpilogueINS1G_23Sm100TmaWarpSpecializedILi4ELi2ELi32ELb0ELb0EEEJSH_NS5_IJNSW_ISE_SB_EES1L_EEESI_SJ_SI_SJ_NS1G_6fusion15FusionCallbacksIS1K_NS1N_17LinearCombinationISI_fSI_fLNS_15FloatRoundStyleE2EEESH_S1M_JEEENS4_5SM1004TMEM4LOAD26SM100_TMEM_LOAD_16dp32b32xES13_NS14_INS15_ILi2ELi4ELi3EEES18_NSW_INS5_IJS19_SE_EEENS5_IJSE_SB_EEEEEEENS4_39AutoVectorizingCopyWithAssumedAlignmentILi128EEENS4_14SM90_TMA_STOREES21_S23_S23_EEEvvEEEEvNT_6ParamsE) ;  /* 0xffffff64028c7950 */ /* 0x000fea0003c3ffff */
        .weak           $__internal_2_$__cuda_sm10x_tcgen05_guardrail_trap_unallocated_columns_being_dealloced
        .type           $__internal_2_$__cuda_sm10x_tcgen05_guardrail_trap_unallocated_columns_being_dealloced,@function
        .size           $__internal_2_$__cuda_sm10x_tcgen05_guardrail_trap_unallocated_columns_being_dealloced,(.L_x_164 - $__internal_2_$__cuda_sm10x_tcgen05_guardrail_trap_unallocated_columns_being_dealloced)
$__internal_2_$__cuda_sm10x_tcgen05_guardrail_trap_unallocated_columns_being_dealloced:
[----:B------:R-:W-:Y:S05]  /*99d0*/  BPT.TRAP 0x1 ;  /* 0x000000040000795c */ /* 0x000fea0000300000 */
[----:B------:R-:W-:-:S04]  /*99e0*/  HFMA2 R3, -RZ, RZ, 0, 0 ;  /* 0x00000000ff037431 */ /* 0x000fc800000001ff */
[----:B------:R-:W-:Y:S05]  /*99f0*/  RET.REL.NODEC R2 `(_ZN7cutlass13device_kernelINS_4gemm6kernel13GemmUniversalIN4cute5tupleIJiiiiEEENS1_10collective13CollectiveMmaINS1_35MainloopSm100TmaUmmaWarpSpecializedILi2ELi2ELi4ENS5_IJNS4_1CILi1EEESB_SB_EEEEENS5_IJNSA_ILi64EEENSA_ILi256EEENSA_ILi128EEEEEENS_12float_e5m2_tENS5_IJlSB_lEEESI_SJ_NS4_8TiledMMAINS4_8MMA_AtomIJNS4_10MMA_TraitsINS4_19SM100_MMA_F8F6F4_SSEJSI_SI_fSE_SF_NS4_17integral_constantINS4_4UMMA5MajorELSQ_0EEESR_NSO_INSP_7ScaleInELSS_0EEEST_EEEEEENS4_6LayoutISC_NS5_IJNSA_ILi0EEESX_SX_EEEEENS5_IJNS4_10UnderscoreES10_S10_EEEEENS4_13SM90_TMA_LOADENS4_14ComposedLayoutINS4_7SwizzleILi3ELi4ELi3EEENS4_18smem_ptr_flag_bitsILi8EEENSW_INS5_IJNSA_ILi8EEESG_EEENS5_IJSG_SB_EEEEEEEvNS4_8identityES13_S1D_vS1E_EENS_8epilogue10collective18CollectiveEpilogueINS1G_23Sm100TmaWarpSpecializedILi4ELi2ELi32ELb0ELb0EEEJSH_NS5_IJNSW_ISE_SB_EES1L_EEESI_SJ_SI_SJ_NS1G_6fusion15FusionCallbacksIS1K_NS1N_17LinearCombinationISI_fSI_fLNS_15FloatRoundStyleE2EEESH_S1M_JEEENS4_5SM1004TMEM4LOAD26SM100_TMEM_LOAD_16dp32b32xES13_NS14_INS15_ILi2ELi4ELi3EEES18_NSW_INS5_IJS19_SE_EEENS5_IJSE_SB_EEEEEEENS4_39AutoVectorizingCopyWithAssumedAlignmentILi128EEENS4_14SM90_TMA_STOREES21_S23_S23_EEEvvEEEEvNT_6ParamsE) ;  /* 0xffffff6402807950 */ /* 0x000fea0003c3ffff */
.L_x_163:
[----:B------:R-:W-:-:S00]  /*9a00*/  BRA `(.L_x_163) ;  /* 0xfffffffc00fc7947 */ /* 0x000fc0000383ffff */
[----:B------:R-:W-:-:S00]  /*9a10*/  NOP ;  /* 0x0000000000007918 */ /* 0x000fc00000000000 */
        /* <DEDUP_REMOVED lines=14> */
.L_x_164:


//--------------------- .nv.global.init           --------------------------
	.section	.nv.global.init,"aw",@progbits
.nv.global.init:
	.type		$str$27,@object
	.size		$str$27,($str$28 - $str$27)
$str$27:
        /*0000*/ 	.byte	0x28, 0x61, 0x64, 0x64, 0x72, 0x65, 0x73, 0x73, 0x20, 0x26, 0x20, 0x6d, 0x61, 0x73, 0x6b, 0x29
        /*0010*/ 	.byte	0x20, 0x3d, 0x3d, 0x20, 0x30, 0x00
	.type		$str$28,@object
	.size		$str$28,($str$26 - $str$28)
$str$28:
        /*0016*/ 	.byte	0x2f, 0x74, 0x6d, 0x70, 0x2f, 0x63, 0x75, 0x74, 0x6c, 0x61, 0x73, 0x73, 0x5f, 0x73, 0x77, 0x65
        /*0026*/ 	.byte	0x65, 0x70, 0x5f, 0x73, 0x72, 0x63, 0x2f, 0x69, 0x6e, 0x63, 0x6c, 0x75, 0x64, 0x65, 0x2f, 0x63
        /*0036*/ 	.byte	0x75, 0x74, 0x65, 0x2f, 0x70, 0x6f, 0x69, 0x6e, 0x74, 0x65, 0x72, 0x5f, 0x66, 0x6c, 0x61, 0x67
        /*0046*/ 	.byte	0x67, 0x65, 0x64, 0x2e, 0x68, 0x70, 0x70, 0x00
	.type		$str$26,@object
	.size		$str$26,($str$25 - $str$26)
$str$26:
        /*004e*/ 	.byte	0x2f, 0x74, 0x6d, 0x70, 0x2f, 0x63, 0x75, 0x74, 0x6c, 0x61, 0x73, 0x73, 0x5f, 0x73, 0x77, 0x65
        /*005e*/ 	.byte	0x65, 0x70, 0x5f, 0x73, 0x72, 0x63, 0x2f, 0x69, 0x6e, 0x63, 0x6c, 0x75, 0x64, 0x65, 0x2f, 0x63
        /*006e*/ 	.byte	0x75, 0x74, 0x65, 0x2f, 0x61, 0x74, 0x6f, 0x6d, 0x2f, 0x63, 0x6f, 0x70, 0x79, 0x5f, 0x74, 0x72
        /*007e*/ 	.byte	0x61, 0x69, 0x74, 0x73, 0x5f, 0x73, 0x6d, 0x31, 0x30, 0x30, 0x2e, 0x68, 0x70, 0x70, 0x00
	.type		$str$25,@object
	.size		$str$25,(__unnamed_1 - $str$25)
$str$25:
        /*008d*/ 	.byte	0x28, 0x28, 0x75, 0x69, 0x6e, 0x74, 0x33, 0x32, 0x5f, 0x74, 0x28, 0x74, 0x68, 0x72, 0x65, 0x61
        /*009d*/ 	.byte	0x64, 0x49, 0x64, 0x78, 0x2e, 0x78, 0x29, 0x20, 0x2f, 0x20, 0x33, 0x32, 0x29, 0x20, 0x25, 0x20
        /*00ad*/ 	.byte	0x34, 0x29, 0x20, 0x3d, 0x3d, 0x20, 0x28, 0x28, 0x28, 0x74, 0x6d, 0x65, 0x6d, 0x5f, 0x61, 0x64
        /*00bd*/ 	.byte	0x64, 0x72, 0x20, 0x3e, 0x3e, 0x20, 0x31, 0x36, 0x29, 0x20, 0x2f, 0x20, 0x33, 0x32, 0x29, 0x20
        /*00cd*/ 	.byte	0x25, 0x20, 0x34, 0x29, 0x00
	.type		__unnamed_1,@object
	.size		__unnamed_1,(__unnamed_2 - __unnamed_1)
__unnamed_1:
        /*00d2*/ 	.byte	0x61, 0x75, 0x74, 0x6f, 0x20, 0x63, 0x75, 0x74, 0x65, 0x3a, 0x3a, 0x61, 0x73, 0x5f, 0x70, 0x6f
        /* <DEDUP_REMOVED lines=24> */
        /*0262*/ 	.byte	0x3c, 0x34, 0x30, 0x39, 0x36, 0x3e, 0x3e, 0x3e, 0x3e, 0x5d, 0x00
	.type		__unnamed_2,@object
	.size		__unnamed_2,(__unnamed_3 - __unnamed_2)
__unnamed_2:
        /* <DEDUP_REMOVED lines=26> */
	.type		__unnamed_3,@object
	.size		__unnamed_3,(.L_3 - __unnamed_3)
__unnamed_3:
        /* <DEDUP_REMOVED lines=40> */
        /*0688*/ 	.byte	0x74, 0x65, 0x3a, 0x3a, 0x43, 0x3c, 0x30, 0x3e, 0x3e, 0x3e, 0x3e, 0x5d, 0x00
.L_3:


//--------------------- .nv.shared._ZN7cutlass13device_kernelINS_4gemm6kernel13GemmUniversalIN4cute5tupleIJiiiiEEENS1_10collective13CollectiveMmaINS1_35MainloopSm100TmaUmmaWarpSpecializedILi2ELi2ELi4ENS5_IJNS4_1CILi1EEESB_SB_EEEEENS5_IJNSA_ILi64EEENSA_ILi256EEENSA_ILi128EEEEEENS_12float_e5m2_tENS5_IJlSB_lEEESI_SJ_NS4_8TiledMMAINS4_8MMA_AtomIJNS4_10MMA_TraitsINS4_19SM100_MMA_F8F6F4_SSEJSI_SI_fSE_SF_NS4_17integral_constantINS4_4UMMA5MajorELSQ_0EEESR_NSO_INSP_7ScaleInELSS_0EEEST_EEEEEENS4_6LayoutISC_NS5_IJNSA_ILi0EEESX_SX_EEEEENS5_IJNS4_10UnderscoreES10_S10_EEEEENS4_13SM90_TMA_LOADENS4_14ComposedLayoutINS4_7SwizzleILi3ELi4ELi3EEENS4_18smem_ptr_flag_bitsILi8EEENSW_INS5_IJNSA_ILi8EEESG_EEENS5_IJSG_SB_EEEEEEEvNS4_8identityES13_S1D_vS1E_EENS_8epilogue10collective18CollectiveEpilogueINS1G_23Sm100TmaWarpSpecializedILi4ELi2ELi32ELb0ELb0EEEJSH_NS5_IJNSW_ISE_SB_EES1L_EEESI_SJ_SI_SJ_NS1G_6fusion15FusionCallbacksIS1K_NS1N_17LinearCombinationISI_fSI_fLNS_15FloatRoundStyleE2EEESH_S1M_JEEENS4_5SM1004TMEM4LOAD26SM100_TMEM_LOAD_16dp32b32xES13_NS14_INS15_ILi2ELi4ELi3EEES18_NSW_INS5_IJS19_SE_EEENS5_IJSE_SB_EEEEEEENS4_39AutoVectorizingCopyWithAssumedAlignmentILi128EEENS4_14SM90_TMA_STOREES21_S23_S23_EEEvvEEEEvNT_6ParamsE --------------------------
	.section	.nv.shared._ZN7cutlass13device_kernelINS_4gemm6kernel13GemmUniversalIN4cute5tupleIJiiiiEEENS1_10collective13CollectiveMmaINS1_35MainloopSm100TmaUmmaWarpSpecializedILi2ELi2ELi4ENS5_IJNS4_1CILi1EEESB_SB_EEEEENS5_IJNSA_ILi64EEENSA_ILi256EEENSA_ILi128EEEEEENS_12float_e5m2_tENS5_IJlSB_lEEESI_SJ_NS4_8TiledMMAINS4_8MMA_AtomIJNS4_10MMA_TraitsINS4_19SM100_MMA_F8F6F4_SSEJSI_SI_fSE_SF_NS4_17integral_constantINS4_4UMMA5MajorELSQ_0EEESR_NSO_INSP_7ScaleInELSS_0EEEST_EEEEEENS4_6LayoutISC_NS5_IJNSA_ILi0EEESX_SX_EEEEENS5_IJNS4_10UnderscoreES10_S10_EEEEENS4_13SM90_TMA_LOADENS4_14ComposedLayoutINS4_7SwizzleILi3ELi4ELi3EEENS4_18smem_ptr_flag_bitsILi8EEENSW_INS5_IJNSA_ILi8EEESG_EEENS5_IJSG_SB_EEEEEEEvNS4_8identityES13_S1D_vS1E_EENS_8epilogue10collective18CollectiveEpilogueINS1G_23Sm100TmaWarpSpecializedILi4ELi2ELi32ELb0ELb0EEEJSH_NS5_IJNSW_ISE_SB_EES1L_EEESI_SJ_SI_SJ_NS1G_6fusion15FusionCallbacksIS1K_NS1N_17LinearCombinationISI_fSI_fLNS_15FloatRoundStyleE2EEESH_S1M_JEEENS4_5SM1004TMEM4LOAD26SM100_TMEM_LOAD_16dp32b32xES13_NS14_INS15_ILi2ELi4ELi3EEES18_NSW_INS5_IJS19_SE_EEENS5_IJSE_SB_EEEEEEENS4_39AutoVectorizingCopyWithAssumedAlignmentILi128EEENS4_14SM90_TMA_STOREES21_S23_S23_EEEvvEEEEvNT_6ParamsE,"aw",@nobits
	.sectionflags	@""
	.align	16
	.zero		1024


//--------------------- .nv.shared.reserved.0     --------------------------
	.section	.nv.shared.reserved.0,"aw",@nobits
	.weak		__nv_reservedSMEM_offset_0_alias
	.size		__nv_reservedSMEM_offset_0_alias, 0, 64
	.other		__nv_reservedSMEM_offset_0_alias,@"STO_CUDA_RESERVED_SHARED STV_DEFAULT"
__nv_reservedSMEM_offset_0_alias:
	.zero		0
.nv.shared.reserved.0:
	.zero		64
	.weak		__nv_reservedSMEM_tcgen05_partition
	.type		__nv_reservedSMEM_tcgen05_partition,@object
	.size		__nv_reservedSMEM_tcgen05_partition,(.L_0 - __nv_reservedSMEM_tcgen05_partition)
__nv_reservedSMEM_tcgen05_partition:
	.zero		32
.L_0:


//--------------------- .nv.global                --------------------------
	.section	.nv.global,"aw",@nobits
.nv.global:
	.type		_ZN40_INTERNAL_bd81036f_4_k_cu_d8835064_313724cute1_E,@object
	.size		_ZN40_INTERNAL_bd81036f_4_k_cu_d8835064_313724cute1_E,(_ZN40_INTERNAL_bd81036f_4_k_cu_d8835064_313724cuda3std3__45__cpo6cbeginE - _ZN40_INTERNAL_bd81036f_4_k_cu_d8835064_313724cute1_E)
_ZN40_INTERNAL_bd81036f_4_k_cu_d8835064_313724cute1_E:
	.zero		1
	.type		_ZN40_INTERNAL_bd81036f_4_k_cu_d8835064_313724cuda3std3__45__cpo6cbeginE,@object
	.size		_ZN40_INTERNAL_bd81036f_4_k_cu_d8835064_313724cuda3std3__45__cpo6cbeginE,(_ZN40_INTERNAL_bd81036f_4_k_cu_d8835064_313724cuda3std3__48in_placeE - _ZN40_INTERNAL_bd81036f_4_k_cu_d8835064_313724cuda3std3__45__cpo6cbeginE)
_ZN40_INTERNAL_bd81036f_4_k_cu_d8835064_313724cuda3std3__45__cpo6cbeginE:
	.zero		1
	.type		_ZN40_INTERNAL_bd81036f_4_k_cu_d8835064_313724cuda3std3__48in_placeE,@object
	.size		_ZN40_INTERNAL_bd81036f_4_k_cu_d8835064_313724cuda3std3__48in_placeE,(_ZN40_INTERNAL_bd81036f_4_k_cu_d8835064_313724cuda3std6ranges3__45__cpo9iter_moveE - _ZN40_INTERNAL_bd81036f_4_k_cu_d8835064_313724cuda3std3__48in_placeE)
_ZN40_INTERNAL_bd81036f_4_k_cu_d8835064_313724cuda3std3__48in_placeE:
	.zero		1
	.type		_ZN40_INTERNAL_bd81036f_4_k_cu_d8835064_313724cuda3std6ranges3__45__cpo9iter_moveE,@object
	.size		_ZN40_INTERNAL_bd81036f_4_k_cu_d8835064_313724cuda3std6ranges3__45__cpo9iter_moveE,(_ZN40_INTERNAL_bd81036f_4_k_cu_d8835064_313724cuda3std3__45__cpo5beginE - _ZN40_INTERNAL_bd81036f_4_k_cu_d8835064_313724cuda3std6ranges3__45__cpo9iter_moveE)
_ZN40_INTERNAL_bd81036f_4_k_cu_d8835064_313724cuda3std6ranges3__45__cpo9iter_moveE:
	.zero		1
	.type		_ZN40_INTERNAL_bd81036f_4_k_cu_d8835064_313724cuda3std3__45__cpo5beginE,@object
	.size		_ZN40_INTERNAL_bd81036f_4_k_cu_d8835064_313724cuda3std3__45__cpo5beginE,(_ZN40_INTERNAL_bd81036f_4_k_cu_d8835064_313724cuda3std3__442_GLOBAL__N__bd81036f_4_k_cu_d8835064_313726ignoreE - _ZN40_INTERNAL_bd81036f_4_k_cu_d8835064_313724cuda3std3__45__cpo5beginE)
_ZN40_INTERNAL_bd81036f_4_k_cu_d8835064_313724cuda3std3__45__cpo5beginE:
	.zero		1
	.type		_ZN40_INTERNAL_bd81036f_4_k_cu_d8835064_313724cuda3std3__442_GLOBAL__N__bd81036f_4_k_cu_d8835064_313726ignoreE,@object
	.size		_ZN40_INTERNAL_bd81036f_4_k_cu_d8835064_313724cuda3std3__442_GLOBAL__N__bd81036f_4_k_cu_d8835064_313726ignoreE,(_ZN40_INTERNAL_bd81036f_4_k_cu_d8835064_313724cute7productE - _ZN40_INTERNAL_bd81036f_4_k_cu_d8835064_313724cuda3std3__442_GLOBAL__N__bd81036f_4_k_cu_d8835064_313726ignoreE)
_ZN40_INTERNAL_bd81036f_4_k_cu_d8835064_313724cuda3std3__442_GLOBAL__N__bd81036f_4_k_cu_d8835064_313726ignoreE:
	.zero		1
	.type		_ZN40_INTERNAL_bd81036f_4_k_cu_d8835064_313724cute7productE,@object
	.size		_ZN40_INTERNAL_bd81036f_4_k_cu_d8835064_313724cute7productE,(_ZN40_INTERNAL_bd81036f_4_k_cu_d8835064_313724cuda3std3__45__cpo3endE - _ZN40_INTERNAL_bd81036f_4_k_cu_d8835064_313724cute7productE)
_ZN40_INTERNAL_bd81036f_4_k_cu_d8835064_313724cute7productE:
	.zero		1
	.type		_ZN40_INTERNAL_bd81036f_4_k_cu_d8835064_313724cuda3std3__45__cpo3endE,@object
	.size		_ZN40_INTERNAL_bd81036f_4_k_cu_d8835064_313724cuda3std3__45__cpo3endE,(_ZN40_INTERNAL_bd81036f_4_k_cu_d8835064_313724cuda3std3__419piecewise_constructE - _ZN40_INTERNAL_bd81036f_4_k_cu_d8835064_313724cuda3std3__45__cpo3endE)
_ZN40_INTERNAL_bd81036f_4_k_cu_d8835064_313724cuda3std3__45__cpo3endE:
	.zero		1
	.type		_ZN40_INTERNAL_bd81036f_4_k_cu_d8835064_313724cuda3std3__419piecewise_constructE,@object
	.size		_ZN40_INTERNAL_bd81036f_4_k_cu_d8835064_313724cuda3std3__419piecewise_constructE,(_ZN40_INTERNAL_bd81036f_4_k_cu_d8835064_313724cuda3std3__45__cpo4cendE - _ZN40_INTERNAL_bd81036f_4_k_cu_d8835064_313724cuda3std3__419piecewise_constructE)
_ZN40_INTERNAL_bd81036f_4_k_cu_d8835064_313724cuda3std3__419piecewise_constructE:
	.zero		1
	.type		_ZN40_INTERNAL_bd81036f_4_k_cu_d8835064_313724cuda3std3__45__cpo4cendE,@object
	.size		_ZN40_INTERNAL_bd81036f_4_k_cu_d8835064_313724cuda3std3__45__cpo4cendE,(_ZN40_INTERNAL_bd81036f_4_k_cu_d8835064_313724cuda3std6ranges3__45__cpo4swapE - _ZN40_INTERNAL_bd81036f_4_k_cu_d8835064_313724cuda3std3__45__cpo4cendE)
_ZN40_INTERNAL_bd81036f_4_k_cu_d8835064_313724cuda3std3__45__cpo4cendE:
	.zero		1
	.type		_ZN40_INTERNAL_bd81036f_4_k_cu_d8835064_313724cuda3std6ranges3__45__cpo4swapE,@object
	.size		_ZN40_INTERNAL_bd81036f_4_k_cu_d8835064_313724cuda3std6ranges3__45__cpo4swapE,(.L_11 - _ZN40_INTERNAL_bd81036f_4_k_cu_d8835064_313724cuda3std6ranges3__45__cpo4swapE)
_ZN40_INTERNAL_bd81036f_4_k_cu_d8835064_313724cuda3std6ranges3__45__cpo4swapE:
	.zero		1
.L_11:


//--------------------- .nv.constant0._ZN7cutlass13device_kernelINS_4gemm6kernel13GemmUniversalIN4cute5tupleIJiiiiEEENS1_10collective13CollectiveMmaINS1_35MainloopSm100TmaUmmaWarpSpecializedILi2ELi2ELi4ENS5_IJNS4_1CILi1EEESB_SB_EEEEENS5_IJNSA_ILi64EEENSA_ILi256EEENSA_ILi128EEEEEENS_12float_e5m2_tENS5_IJlSB_lEEESI_SJ_NS4_8TiledMMAINS4_8MMA_AtomIJNS4_10MMA_TraitsINS4_19SM100_MMA_F8F6F4_SSEJSI_SI_fSE_SF_NS4_17integral_constantINS4_4UMMA5MajorELSQ_0EEESR_NSO_INSP_7ScaleInELSS_0EEEST_EEEEEENS4_6LayoutISC_NS5_IJNSA_ILi0EEESX_SX_EEEEENS5_IJNS4_10UnderscoreES10_S10_EEEEENS4_13SM90_TMA_LOADENS4_14ComposedLayoutINS4_7SwizzleILi3ELi4ELi3EEENS4_18smem_ptr_flag_bitsILi8EEENSW_INS5_IJNSA_ILi8EEESG_EEENS5_IJSG_SB_EEEEEEEvNS4_8identityES13_S1D_vS1E_EENS_8epilogue10collective18CollectiveEpilogueINS1G_23Sm100TmaWarpSpecializedILi4ELi2ELi32ELb0ELb0EEEJSH_NS5_IJNSW_ISE_SB_EES1L_EEESI_SJ_SI_SJ_NS1G_6fusion15FusionCallbacksIS1K_NS1N_17LinearCombinationISI_fSI_fLNS_15FloatRoundStyleE2EEESH_S1M_JEEENS4_5SM1004TMEM4LOAD26SM100_TMEM_LOAD_16dp32b32xES13_NS14_INS15_ILi2ELi4ELi3EEES18_NSW_INS5_IJS19_SE_EEENS5_IJSE_SB_EEEEEEENS4_39AutoVectorizingCopyWithAssumedAlignmentILi128EEENS4_14SM90_TMA_STOREES21_S23_S23_EEEvvEEEEvNT_6ParamsE --------------------------
	.section	.nv.constant0._ZN7cutlass13device_kernelINS_4gemm6kernel13GemmUniversalIN4cute5tupleIJiiiiEEENS1_10collective13CollectiveMmaINS1_35MainloopSm100TmaUmmaWarpSpecializedILi2ELi2ELi4ENS5_IJNS4_1CILi1EEESB_SB_EEEEENS5_IJNSA_ILi64EEENSA_ILi256EEENSA_ILi128EEEEEENS_12float_e5m2_tENS5_IJlSB_lEEESI_SJ_NS4_8TiledMMAINS4_8MMA_AtomIJNS4_10MMA_TraitsINS4_19SM100_MMA_F8F6F4_SSEJSI_SI_fSE_SF_NS4_17integral_constantINS4_4UMMA5MajorELSQ_0EEESR_NSO_INSP_7ScaleInELSS_0EEEST_EEEEEENS4_6LayoutISC_NS5_IJNSA_ILi0EEESX_SX_EEEEENS5_IJNS4_10UnderscoreES10_S10_EEEEENS4_13SM90_TMA_LOADENS4_14ComposedLayoutINS4_7SwizzleILi3ELi4ELi3EEENS4_18smem_ptr_flag_bitsILi8EEENSW_INS5_IJNSA_ILi8EEESG_EEENS5_IJSG_SB_EEEEEEEvNS4_8identityES13_S1D_vS1E_EENS_8epilogue10collective18CollectiveEpilogueINS1G_23Sm100TmaWarpSpecializedILi4ELi2ELi32ELb0ELb0EEEJSH_NS5_IJNSW_ISE_SB_EES1L_EEESI_SJ_SI_SJ_NS1G_6fusion15FusionCallbacksIS1K_NS1N_17LinearCombinationISI_fSI_fLNS_15FloatRoundStyleE2EEESH_S1M_JEEENS4_5SM1004TMEM4LOAD26SM100_TMEM_LOAD_16dp32b32xES13_NS14_INS15_ILi2ELi4ELi3EEES18_NSW_INS5_IJS19_SE_EEENS5_IJSE_SB_EEEEEEENS4_39AutoVectorizingCopyWithAssumedAlignmentILi128EEENS4_14SM90_TMA_STOREES21_S23_S23_EEEvvEEEEvNT_6ParamsE,"a",@progbits
	.sectionflags	@""
	.align	4
.nv.constant0._ZN7cutlass13device_kernelINS_4gemm6kernel13GemmUniversalIN4cute5tupleIJiiiiEEENS1_10collective13CollectiveMmaINS1_35MainloopSm100TmaUmmaWarpSpecializedILi2ELi2ELi4ENS5_IJNS4_1CILi1EEESB_SB_EEEEENS5_IJNSA_ILi64EEENSA_ILi256EEENSA_ILi128EEEEEENS_12float_e5m2_tENS5_IJlSB_lEEESI_SJ_NS4_8TiledMMAINS4_8MMA_AtomIJNS4_10MMA_TraitsINS4_19SM100_MMA_F8F6F4_SSEJSI_SI_fSE_SF_NS4_17integral_constantINS4_4UMMA5MajorELSQ_0EEESR_NSO_INSP_7ScaleInELSS_0EEEST_EEEEEENS4_6LayoutISC_NS5_IJNSA_ILi0EEESX_SX_EEEEENS5_IJNS4_10UnderscoreES10_S10_EEEEENS4_13SM90_TMA_LOADENS4_14ComposedLayoutINS4_7SwizzleILi3ELi4ELi3EEENS4_18smem_ptr_flag_bitsILi8EEENSW_INS5_IJNSA_ILi8EEESG_EEENS5_IJSG_SB_EEEEEEEvNS4_8identityES13_S1D_vS1E_EENS_8epilogue10collective18CollectiveEpilogueINS1G_23Sm100TmaWarpSpecializedILi4ELi2ELi32ELb0ELb0EEEJSH_NS5_IJNSW_ISE_SB_EES1L_EEESI_SJ_SI_SJ_NS1G_6fusion15FusionCallbacksIS1K_NS1N_17LinearCombinationISI_fSI_fLNS_15FloatRoundStyleE2EEESH_S1M_JEEENS4_5SM1004TMEM4LOAD26SM100_TMEM_LOAD_16dp32b32xES13_NS14_INS15_ILi2ELi4ELi3EEES18_NSW_INS5_IJS19_SE_EEENS5_IJSE_SB_EEEEEEENS4_39AutoVectorizingCopyWithAssumedAlignmentILi128EEENS4_14SM90_TMA_STOREES21_S23_S23_EEEvvEEEEvNT_6ParamsE:
	.zero		2944


//--------------------- SYMBOLS --------------------------

	.type		.nv.reservedSmem.offset0,@object
	.size		.nv.reservedSmem.offset0,0x4
	.type		.nv.reservedSmem.cap,@object
	.size		.nv.reservedSmem.cap,0x4
	.type		__assertfail,@function
